def attn_fwd(
    Q,
    K,
    V,
    Out,
    Lse,
    sm_scale,
    stride_qz,
    stride_qh,
    stride_qm,
    stride_qk,
    stride_kz,
    stride_kh,
    stride_kn,
    stride_kk,
    stride_vz,
    stride_vh,
    stride_vn,
    stride_vk,
    stride_oz,
    stride_oh,
    stride_om,
    stride_ok,
    seqlen_q,
    seqlen_k,
    BLOCK_M: tl.constexpr,
    BLOCK_N: tl.constexpr,
    HEAD_DIM: tl.constexpr,
    CAUSAL: tl.constexpr,
):
    start_m = tl.program_id(0)
    off_hz = tl.program_id(1)
    q_off = off_hz * stride_qh
    k_off = off_hz * stride_kh
    v_off = off_hz * stride_vh
    offs_m = start_m * BLOCK_M + tl.arange(0, BLOCK_M)
    offs_d = tl.arange(0, HEAD_DIM)
    offs_n = tl.arange(0, BLOCK_N)
    q_ptrs = Q + q_off + offs_m[:, None] * stride_qm + offs_d[None, :] * stride_qk
    k_ptrs = K + k_off + offs_d[:, None] * stride_kk + offs_n[None, :] * stride_kn
    v_ptrs = V + v_off + offs_n[:, None] * stride_vn + offs_d[None, :] * stride_vk
    m_i = tl.full([BLOCK_M], float("-inf"), dtype=tl.float32)
    l_i = tl.zeros([BLOCK_M], dtype=tl.float32) + 1.0
    acc = tl.zeros([BLOCK_M, HEAD_DIM], dtype=tl.float32)
    q = tl.load(q_ptrs)
    acc, l_i, m_i = _attn_fwd_inner(
        acc,
        l_i,
        m_i,
        q,
        k_ptrs,
        v_ptrs,
        sm_scale,
        stride_kn,
        stride_vn,
        start_m,
        seqlen_k,
        BLOCK_M,
        BLOCK_N,
        HEAD_DIM,
        CAUSAL,
    )
    acc = acc / l_i[:, None]
    lse = m_i + tl.math.log2(l_i) / 1.4426950408889634
    o_ptrs = (
        Out
        + off_hz * stride_oh
        + offs_m[:, None] * stride_om
        + offs_d[None, :] * stride_ok
    )
    tl.store(o_ptrs, acc.to(Out.dtype.element_ty))
    tl.store(Lse + off_hz * seqlen_q + offs_m, lse)

# config = {"BLOCK_M": 32, "BLOCK_N": 16, "HEAD_DIM": 512, "arch": "sm_80", "causal": false, "dtype": "fp16", "num_stages": 4, "num_warps": 4}
# arch = sm_80


// ===== COMPILED SASS (sm_80) =====

	.target	sm_80

	.elftype	@"ET_EXEC"


//--------------------- .note.nv.tkinfo           --------------------------
	.section	.note.nv.tkinfo,"",@"SHT_NOTE"
	.sectionflags	@"SHF_NOTE_NV_TKINFO"
	.tkinfo
        /*0018*/ 	.word	0x00000002
        /*0030*/ 	.string	""
        /*0030*/ 	.string	"ptxas"
        /*0030*/ 	.string	"Cuda compilation tools, release 13.0, V13.0.88"
        /*0030*/ 	.string	"Build cuda_13.0.r13.0/compiler.36424714_0"
        /*0030*/ 	.string	"-v  -suppress-debug-info  -lineinfo  -arch sm_80 "



//--------------------- .note.nv.cuinfo           --------------------------
	.section	.note.nv.cuinfo,"",@"SHT_NOTE"
	.sectionflags	@"SHF_NOTE_NV_CUINFO"
        /*0018*/ 	.short	0x0002
        /*001a*/ 	.short	0x0050
        /*001c*/ 	.short	0x0082
	.zero		2


//--------------------- .nv.info                  --------------------------
	.section	.nv.info,"",@"SHT_CUDA_INFO"
	.align	4


	//----- nvinfo : EIATTR_REGCOUNT
	.align		4
        /*0000*/ 	.byte	0x04, 0x2f
        /*0002*/ 	.short	(.L_2 - .L_1)
	.align		4
.L_1:
        /*0004*/ 	.word	index@(attn_fwd)
        /*0008*/ 	.word	0x000000ff


	//----- nvinfo : EIATTR_FRAME_SIZE
	.align		4
.L_2:
        /*000c*/ 	.byte	0x04, 0x11
        /*000e*/ 	.short	(.L_4 - .L_3)
	.align		4
.L_3:
        /*0010*/ 	.word	index@(attn_fwd)
        /*0014*/ 	.word	0x000003b0


	//----- nvinfo : EIATTR_MIN_STACK_SIZE
	.align		4
.L_4:
        /*0018*/ 	.byte	0x04, 0x12
        /*001a*/ 	.short	(.L_6 - .L_5)
	.align		4
.L_5:
        /*001c*/ 	.word	index@(attn_fwd)
        /*0020*/ 	.word	0x000003b0
.L_6:


//--------------------- .nv.info.attn_fwd         --------------------------
	.section	.nv.info.attn_fwd,"",@"SHT_CUDA_INFO"
	.sectionflags	@""
	.align	4


	//----- nvinfo : EIATTR_CUDA_API_VERSION
	.align		4
        /*0000*/ 	.byte	0x04, 0x37
        /*0002*/ 	.short	(.L_8 - .L_7)
.L_7:
        /*0004*/ 	.word	0x00000082


	//----- nvinfo : EIATTR_SW2861232_WAR
	.align		4
.L_8:
        /*0008*/ 	.byte	0x01, 0x35
	.zero		2


	//----- nvinfo : EIATTR_PARAM_CBANK
	.align		4
        /*000c*/ 	.byte	0x04, 0x0a
        /*000e*/ 	.short	(.L_10 - .L_9)
	.align		4
.L_9:
        /*0010*/ 	.word	index@(.nv.constant0.attn_fwd)
        /*0014*/ 	.short	0x0160
        /*0016*/ 	.short	0x0088


	//----- nvinfo : EIATTR_CBANK_PARAM_SIZE
	.align		4
.L_10:
        /*0018*/ 	.byte	0x03, 0x19
        /*001a*/ 	.short	0x0088


	//----- nvinfo : EIATTR_KPARAM_INFO
	.align		4
        /*001c*/ 	.byte	0x04, 0x17
        /*001e*/ 	.short	(.L_12 - .L_11)
.L_11:
        /*0020*/ 	.word	0x00000000
        /*0024*/ 	.short	0x0019
        /*0026*/ 	.short	0x0080
        /*0028*/ 	.byte	0x00, 0xf4, 0x21, 0x00


	//----- nvinfo : EIATTR_KPARAM_INFO
	.align		4
.L_12:
        /*002c*/ 	.byte	0x04, 0x17
        /*002e*/ 	.short	(.L_14 - .L_13)
.L_13:
        /*0030*/ 	.word	0x00000000
        /*0034*/ 	.short	0x0018
        /*0036*/ 	.short	0x0078
        /*0038*/ 	.byte	0x00, 0xf4, 0x21, 0x00


	//----- nvinfo : EIATTR_KPARAM_INFO
	.align		4
.L_14:
        /*003c*/ 	.byte	0x04, 0x17
        /*003e*/ 	.short	(.L_16 - .L_15)
.L_15:
        /*0040*/ 	.word	0x00000000
        /*0044*/ 	.short	0x0017
        /*0046*/ 	.short	0x0070
        /*0048*/ 	.byte	0x00, 0xf0, 0x11, 0x00


	//----- nvinfo : EIATTR_KPARAM_INFO
	.align		4
.L_16:
        /*004c*/ 	.byte	0x04, 0x17
        /*004e*/ 	.short	(.L_18 - .L_17)
.L_17:
        /*0050*/ 	.word	0x00000000
        /*0054*/ 	.short	0x0016
        /*0056*/ 	.short	0x006c
        /*0058*/ 	.byte	0x00, 0xf0, 0x11, 0x00


	//----- nvinfo : EIATTR_KPARAM_INFO
	.align		4
.L_18:
        /*005c*/ 	.byte	0x04, 0x17
        /*005e*/ 	.short	(.L_20 - .L_19)
.L_19:
        /*0060*/ 	.word	0x00000000
        /*0064*/ 	.short	0x0015
        /*0066*/ 	.short	0x0068
        /*0068*/ 	.byte	0x00, 0xf0, 0x11, 0x00


	//----- nvinfo : EIATTR_KPARAM_INFO
	.align		4
.L_20:
        /*006c*/ 	.byte	0x04, 0x17
        /*006e*/ 	.short	(.L_22 - .L_21)
.L_21:
        /*0070*/ 	.word	0x00000000
        /*0074*/ 	.short	0x0014
        /*0076*/ 	.short	0x0064
        /*0078*/ 	.byte	0x00, 0xf0, 0x11, 0x00


	//----- nvinfo : EIATTR_KPARAM_INFO
	.align		4
.L_22:
        /*007c*/ 	.byte	0x04, 0x17
        /*007e*/ 	.short	(.L_24 - .L_23)
.L_23:
        /*0080*/ 	.word	0x00000000
        /*0084*/ 	.short	0x0013
        /*0086*/ 	.short	0x0060
        /*0088*/ 	.byte	0x00, 0xf0, 0x11, 0x00


	//----- nvinfo : EIATTR_KPARAM_INFO
	.align		4
.L_24:
        /*008c*/ 	.byte	0x04, 0x17
        /*008e*/ 	.short	(.L_26 - .L_25)
.L_25:
        /*0090*/ 	.word	0x00000000
        /*0094*/ 	.short	0x0012
        /*0096*/ 	.short	0x005c
        /*0098*/ 	.byte	0x00, 0xf0, 0x11, 0x00


	//----- nvinfo : EIATTR_KPARAM_INFO
	.align		4
.L_26:
        /*009c*/ 	.byte	0x04, 0x17
        /*009e*/ 	.short	(.L_28 - .L_27)
.L_27:
        /*00a0*/ 	.word	0x00000000
        /*00a4*/ 	.short	0x0011
        /*00a6*/ 	.short	0x0058
        /*00a8*/ 	.byte	0x00, 0xf0, 0x11, 0x00


	//----- nvinfo : EIATTR_KPARAM_INFO
	.align		4
.L_28:
        /*00ac*/ 	.byte	0x04, 0x17
        /*00ae*/ 	.short	(.L_30 - .L_29)
.L_29:
        /*00b0*/ 	.word	0x00000000
        /*00b4*/ 	.short	0x0010
        /*00b6*/ 	.short	0x0054
        /*00b8*/ 	.byte	0x00, 0xf0, 0x11, 0x00


	//----- nvinfo : EIATTR_KPARAM_INFO
	.align		4
.L_30:
        /*00bc*/ 	.byte	0x04, 0x17
        /*00be*/ 	.short	(.L_32 - .L_31)
.L_31:
        /*00c0*/ 	.word	0x00000000
        /*00c4*/ 	.short	0x000f
        /*00c6*/ 	.short	0x0050
        /*00c8*/ 	.byte	0x00, 0xf0, 0x11, 0x00


	//----- nvinfo : EIATTR_KPARAM_INFO
	.align		4
.L_32:
        /*00cc*/ 	.byte	0x04, 0x17
        /*00ce*/ 	.short	(.L_34 - .L_33)
.L_33:
        /*00d0*/ 	.word	0x00000000
        /*00d4*/ 	.short	0x000e
        /*00d6*/ 	.short	0x004c
        /*00d8*/ 	.byte	0x00, 0xf0, 0x11, 0x00


	//----- nvinfo : EIATTR_KPARAM_INFO
	.align		4
.L_34:
        /*00dc*/ 	.byte	0x04, 0x17
        /*00de*/ 	.short	(.L_36 - .L_35)
.L_35:
        /*00e0*/ 	.word	0x00000000
        /*00e4*/ 	.short	0x000d
        /*00e6*/ 	.short	0x0048
        /*00e8*/ 	.byte	0x00, 0xf0, 0x11, 0x00


	//----- nvinfo : EIATTR_KPARAM_INFO
	.align		4
.L_36:
        /*00ec*/ 	.byte	0x04, 0x17
        /*00ee*/ 	.short	(.L_38 - .L_37)
.L_37:
        /*00f0*/ 	.word	0x00000000
        /*00f4*/ 	.short	0x000c
        /*00f6*/ 	.short	0x0044
        /*00f8*/ 	.byte	0x00, 0xf0, 0x11, 0x00


	//----- nvinfo : EIATTR_KPARAM_INFO
	.align		4
.L_38:
        /*00fc*/ 	.byte	0x04, 0x17
        /*00fe*/ 	.short	(.L_40 - .L_39)
.L_39:
        /*0100*/ 	.word	0x00000000
        /*0104*/ 	.short	0x000b
        /*0106*/ 	.short	0x0040
        /*0108*/ 	.byte	0x00, 0xf0, 0x11, 0x00


	//----- nvinfo : EIATTR_KPARAM_INFO
	.align		4
.L_40:
        /*010c*/ 	.byte	0x04, 0x17
        /*010e*/ 	.short	(.L_42 - .L_41)
.L_41:
        /*0110*/ 	.word	0x00000000
        /*0114*/ 	.short	0x000a
        /*0116*/ 	.short	0x003c
        /*0118*/ 	.byte	0x00, 0xf0, 0x11, 0x00


	//----- nvinfo : EIATTR_KPARAM_INFO
	.align		4
.L_42:
        /*011c*/ 	.byte	0x04, 0x17
        /*011e*/ 	.short	(.L_44 - .L_43)
.L_43:
        /*0120*/ 	.word	0x00000000
        /*0124*/ 	.short	0x0009
        /*0126*/ 	.short	0x0038
        /*0128*/ 	.byte	0x00, 0xf0, 0x11, 0x00


	//----- nvinfo : EIATTR_KPARAM_INFO
	.align		4
.L_44:
        /*012c*/ 	.byte	0x04, 0x17
        /*012e*/ 	.short	(.L_46 - .L_45)
.L_45:
        /*0130*/ 	.word	0x00000000
        /*0134*/ 	.short	0x0008
        /*0136*/ 	.short	0x0034
        /*0138*/ 	.byte	0x00, 0xf0, 0x11, 0x00


	//----- nvinfo : EIATTR_KPARAM_INFO
	.align		4
.L_46:
        /*013c*/ 	.byte	0x04, 0x17
        /*013e*/ 	.short	(.L_48 - .L_47)
.L_47:
        /*0140*/ 	.word	0x00000000
        /*0144*/ 	.short	0x0007
        /*0146*/ 	.short	0x0030
        /*0148*/ 	.byte	0x00, 0xf0, 0x11, 0x00


	//----- nvinfo : EIATTR_KPARAM_INFO
	.align		4
.L_48:
        /*014c*/ 	.byte	0x04, 0x17
        /*014e*/ 	.short	(.L_50 - .L_49)
.L_49:
        /*0150*/ 	.word	0x00000000
        /*0154*/ 	.short	0x0006
        /*0156*/ 	.short	0x002c
        /*0158*/ 	.byte	0x00, 0xf0, 0x11, 0x00


	//----- nvinfo : EIATTR_KPARAM_INFO
	.align		4
.L_50:
        /*015c*/ 	.byte	0x04, 0x17
        /*015e*/ 	.short	(.L_52 - .L_51)
.L_51:
        /*0160*/ 	.word	0x00000000
        /*0164*/ 	.short	0x0005
        /*0166*/ 	.short	0x0028
        /*0168*/ 	.byte	0x00, 0xf0, 0x11, 0x00


	//----- nvinfo : EIATTR_KPARAM_INFO
	.align		4
.L_52:
        /*016c*/ 	.byte	0x04, 0x17
        /*016e*/ 	.short	(.L_54 - .L_53)
.L_53:
        /*0170*/ 	.word	0x00000000
        /*0174*/ 	.short	0x0004
        /*0176*/ 	.short	0x0020
        /*0178*/ 	.byte	0x00, 0xf4, 0x21, 0x00


	//----- nvinfo : EIATTR_KPARAM_INFO
	.align		4
.L_54:
        /*017c*/ 	.byte	0x04, 0x17
        /*017e*/ 	.short	(.L_56 - .L_55)
.L_55:
        /*0180*/ 	.word	0x00000000
        /*0184*/ 	.short	0x0003
        /*0186*/ 	.short	0x0018
        /*0188*/ 	.byte	0x00, 0xf4, 0x21, 0x00


	//----- nvinfo : EIATTR_KPARAM_INFO
	.align		4
.L_56:
        /*018c*/ 	.byte	0x04, 0x17
        /*018e*/ 	.short	(.L_58 - .L_57)
.L_57:
        /*0190*/ 	.word	0x00000000
        /*0194*/ 	.short	0x0002
        /*0196*/ 	.short	0x0010
        /*0198*/ 	.byte	0x00, 0xf4, 0x21, 0x00


	//----- nvinfo : EIATTR_KPARAM_INFO
	.align		4
.L_58:
        /*019c*/ 	.byte	0x04, 0x17
        /*019e*/ 	.short	(.L_60 - .L_59)
.L_59:
        /*01a0*/ 	.word	0x00000000
        /*01a4*/ 	.short	0x0001
        /*01a6*/ 	.short	0x0008
        /*01a8*/ 	.byte	0x00, 0xf4, 0x21, 0x00


	//----- nvinfo : EIATTR_KPARAM_INFO
	.align		4
.L_60:
        /*01ac*/ 	.byte	0x04, 0x17
        /*01ae*/ 	.short	(.L_62 - .L_61)
.L_61:
        /*01b0*/ 	.word	0x00000000
        /*01b4*/ 	.short	0x0000
        /*01b6*/ 	.short	0x0000
        /*01b8*/ 	.byte	0x00, 0xf4, 0x21, 0x00


	//----- nvinfo : EIATTR_MAXREG_COUNT
	.align		4
.L_62:
        /*01bc*/ 	.byte	0x03, 0x1b
        /*01be*/ 	.short	0x00ff


	//----- nvinfo : EIATTR_NUM_BARRIERS
	.align		4
        /*01c0*/ 	.byte	0x02, 0x4c
        /*01c2*/ 	.byte	0x01
	.zero		1


	//----- nvinfo : EIATTR_ANNOTATIONS
	.align		4
        /*01c4*/ 	.byte	0x04, 0x55
        /*01c6*/ 	.short	(.L_64 - .L_63)


	//   ....[0]....
.L_63:
        /*01c8*/ 	.word	0x00000001
        /*01cc*/ 	.byte	0xd0, 0x00, 0x00, 0x00, 0x01, 0x00, 0x00, 0x00, 0x20, 0x36, 0x00, 0x00, 0x01, 0x00, 0x00, 0x00
        /* <DEDUP_REMOVED lines=116> */
        /*091c*/ 	.byte	0x30, 0x7b, 0x00, 0x00, 0x01, 0x00, 0x00, 0x00, 0x30, 0x8e, 0x00, 0x00


	//----- nvinfo : EIATTR_MERCURY_ISA_VERSION
	.align		4
.L_64:
        /*0928*/ 	.byte	0x03, 0x5f
        /*092a*/ 	.short	0x0000


	//----- nvinfo : EIATTR_COOP_GROUP_MASK_REGIDS
	.align		4
        /*092c*/ 	.byte	0x04, 0x29
        /*092e*/ 	.short	(.L_66 - .L_65)


	//   ....[0]....
.L_65:
        /*0930*/ 	.word	0xffffffff


	//   ....[1]....
        /*0934*/ 	.word	0xffffffff


	//   ....[2]....
        /*0938*/ 	.word	0xffffffff


	//   ....[3]....
        /*093c*/ 	.word	0xffffffff


	//   ....[4]....
        /*0940*/ 	.word	0xffffffff


	//   ....[5]....
        /*0944*/ 	.word	0xffffffff


	//   ....[6]....
        /*0948*/ 	.word	0xffffffff


	//   ....[7]....
        /*094c*/ 	.word	0xffffffff


	//   ....[8]....
        /*0950*/ 	.word	0xffffffff


	//   ....[9]....
        /*0954*/ 	.word	0xffffffff


	//   ....[10]....
        /*0958*/ 	.word	0xffffffff


	//   ....[11]....
        /*095c*/ 	.word	0xffffffff


	//   ....[12]....
        /*0960*/ 	.word	0xffffffff


	//   ....[13]....
        /*0964*/ 	.word	0xffffffff


	//   ....[14]....
        /*0968*/ 	.word	0xffffffff


	//   ....[15]....
        /*096c*/ 	.word	0xffffffff


	//   ....[16]....
        /*0970*/ 	.word	0xffffffff


	//   ....[17]....
        /*0974*/ 	.word	0xffffffff


	//----- nvinfo : EIATTR_COOP_GROUP_INSTR_OFFSETS
	.align		4
.L_66:
        /*0978*/ 	.byte	0x04, 0x28
        /*097a*/ 	.short	(.L_68 - .L_67)


	//   ....[0]....
.L_67:
        /*097c*/ 	.word	0x00006d40


	//   ....[1]....
        /*0980*/ 	.word	0x00006d50


	//   ....[2]....
        /*0984*/ 	.word	0x00006d60


	//   ....[3]....
        /*0988*/ 	.word	0x00006d70


	//   ....[4]....
        /*098c*/ 	.word	0x00006dc0


	//   ....[5]....
        /*0990*/ 	.word	0x00006dd0


	//   ....[6]....
        /*0994*/ 	.word	0x00006de0


	//   ....[7]....
        /*0998*/ 	.word	0x00006df0


	//   ....[8]....
        /*099c*/ 	.word	0x00006ea0


	//   ....[9]....
        /*09a0*/ 	.word	0x00007110


	//   ....[10]....
        /*09a4*/ 	.word	0x00007130


	//   ....[11]....
        /*09a8*/ 	.word	0x00007140


	//   ....[12]....
        /*09ac*/ 	.word	0x00007150


	//   ....[13]....
        /*09b0*/ 	.word	0x000071a0


	//   ....[14]....
        /*09b4*/ 	.word	0x000071b0


	//   ....[15]....
        /*09b8*/ 	.word	0x000071c0


	//   ....[16]....
        /*09bc*/ 	.word	0x000071d0


	//   ....[17]....
        /*09c0*/ 	.word	0x00007290


	//----- nvinfo : EIATTR_EXIT_INSTR_OFFSETS
	.align		4
.L_68:
        /*09c4*/ 	.byte	0x04, 0x1c
        /*09c6*/ 	.short	(.L_70 - .L_69)


	//   ....[0]....
.L_69:
        /*09c8*/ 	.word	0x0000ddd0


	//   ....[1]....
        /*09cc*/ 	.word	0x0000de70


	//----- nvinfo : EIATTR_REQNTID
	.align		4
.L_70:
        /*09d0*/ 	.byte	0x04, 0x10
        /*09d2*/ 	.short	(.L_72 - .L_71)
.L_71:
        /*09d4*/ 	.word	0x00000080
        /*09d8*/ 	.word	0x00000001
        /*09dc*/ 	.word	0x00000001
.L_72:


//--------------------- .nv.callgraph             --------------------------
	.section	.nv.callgraph,"",@"SHT_CUDA_CALLGRAPH"
	.align	4
	.sectionentsize	8
	.align		4
        /*0000*/ 	.word	0x00000000
	.align		4
        /*0004*/ 	.word	0xffffffff
	.align		4
        /*0008*/ 	.word	0x00000000
	.align		4
        /*000c*/ 	.word	0xfffffffe
	.align		4
        /*0010*/ 	.word	0x00000000
	.align		4
        /*0014*/ 	.word	0xfffffffd
	.align		4
        /*0018*/ 	.word	0x00000000
	.align		4
        /*001c*/ 	.word	0xfffffffc


//--------------------- .nv.rel.action            --------------------------
	.section	.nv.rel.action,"",@"SHT_CUDA_RELOCINFO"
	.align	8
	.sectionentsize	8
        /*0000*/ 	.byte	0x73, 0x00, 0x00, 0x00, 0x00, 0x00, 0x00, 0x00, 0x00, 0x00, 0x00, 0x11, 0x25, 0x00, 0x05, 0x36


//--------------------- .nv.constant4             --------------------------
	.section	.nv.constant4,"a",@progbits
	.align	8
	.align		8
.nv.constant4:
        /*0000*/ 	.dword	_$_str


//--------------------- .nv.constant0.attn_fwd    --------------------------
	.section	.nv.constant0.attn_fwd,"a",@progbits
	.sectionflags	@""
	.align	4
.nv.constant0.attn_fwd:
	.zero		488


//--------------------- .text.attn_fwd            --------------------------
	.section	.text.attn_fwd,"ax",@progbits
	.sectioninfo	@"SHI_REGISTERS=255"
	.align	128
        .global         attn_fwd
        .type           attn_fwd,@function
        .size           attn_fwd,(.L_x_3 - attn_fwd)
        .other          attn_fwd,@"STO_CUDA_ENTRY STV_DEFAULT"
attn_fwd:
.text.attn_fwd:
[----:B------:R-:W-:-:S04]  /*0000*/  IMAD.MOV.U32 R1, RZ, RZ, c[0x0][0x28] ;  /* 0x00000a00ff017624 */ /* 0x000fc800078e00ff */
[----:B------:R-:W0:Y:S01]  /*0010*/  S2R R156, SR_TID.X ;  /* 0x00000000009c7919 */ /* 0x000e220000002100 */
[----:B------:R-:W-:Y:S01]  /*0020*/  IADD3 R1, R1, -0x3b0, RZ ;  /* 0xfffffc5001017810 */ /* 0x000fe20007ffe0ff */
[----:B------:R-:W-:Y:S01]  /*0030*/  ULDC.64 UR4, c[0x0][0x118] ;  /* 0x0000460000047ab9 */ /* 0x000fe20000000a00 */
[----:B------:R-:W-:Y:S01]  /*0040*/  MOV R14, c[0x0][0x198] ;  /* 0x00006600000e7a02 */ /* 0x000fe20000000f00 */
[----:B------:R-:W1:Y:S04]  /*0050*/  S2R R3, SR_CTAID.X ;  /* 0x0000000000037919 */ /* 0x000e680000002500 */
[----:B------:R-:W2:Y:S01]  /*0060*/  S2R R144, SR_CTAID.Y ;  /* 0x0000000000907919 */ /* 0x000ea20000002600 */
[----:B0-----:R-:W-:Y:S02]  /*0070*/  LOP3.LUT R0, R156, 0x1f, RZ, 0xc0, !PT ;  /* 0x0000001f9c007812 */ /* 0x001fe400078ec0ff */
[----:B------:R-:W-:-:S03]  /*0080*/  SHF.R.U32.HI R2, RZ, 0x5, R156 ;  /* 0x00000005ff027819 */ /* 0x000fc6000001169c */
[----:B-1----:R-:W-:Y:S01]  /*0090*/  IMAD R5, R3, 0x20, R0 ;  /* 0x0000002003057824 */ /* 0x002fe200078e0200 */
[----:B------:R-:W-:Y:S01]  /*00a0*/  SGXT.U32 R4, R2, 0x2 ;  /* 0x000000020204781a */ /* 0x000fe20000000000 */
[----:B--2---:R-:W-:Y:S02]  /*00b0*/  IMAD R0, R144, c[0x0][0x190], RZ ;  /* 0x0000640090007a24 */ /* 0x004fe400078e02ff */
[----:B------:R-:W-:Y:S01]  /*00c0*/  IMAD R3, R5, c[0x0][0x194], RZ ;  /* 0x0000650005037a24 */ /* 0x000fe200078e02ff */
[----:B------:R0:W-:Y:S01]  /*00d0*/  STL [R1+0x1c8], R5 ;  /* 0x0001c80501007387 */ /* 0x0001e20000100800 */
[----:B------:R-:W-:Y:S02]  /*00e0*/  IMAD R7, R4, c[0x0][0x198], RZ ;  /* 0x0000660004077a24 */ /* 0x000fe400078e02ff */
[C---:B------:R-:W-:Y:S02]  /*00f0*/  IMAD.SHL.U32 R2, R0.reuse, 0x2, RZ ;  /* 0x0000000200027824 */ /* 0x040fe400078e00ff */
[----:B------:R-:W-:Y:S01]  /*0100*/  IMAD.HI R0, R0, 0x2, RZ ;  /* 0x0000000200007827 */ /* 0x000fe200078e02ff */
[----:B------:R-:W-:-:S03]  /*0110*/  LEA R9, R14, R7, 0x2 ;  /* 0x000000070e097211 */ /* 0x000fc600078e10ff */
[C---:B0-----:R-:W-:Y:S02]  /*0120*/  IMAD.SHL.U32 R5, R3.reuse, 0x2, RZ ;  /* 0x0000000203057824 */ /* 0x041fe400078e00ff */
[----:B------:R-:W-:-:S03]  /*0130*/  IMAD.HI R3, R3, 0x2, RZ ;  /* 0x0000000203037827 */ /* 0x000fc600078e02ff */
[----:B------:R-:W-:Y:S01]  /*0140*/  IADD3 R2, P0, P1, R5, c[0x0][0x160], R2 ;  /* 0x0000580005027a10 */ /* 0x000fe2000791e002 */
[----:B------:R-:W-:-:S03]  /*0150*/  IMAD R5, R14, 0x4, R9 ;  /* 0x000000040e057824 */ /* 0x000fc600078e0209 */
[----:B------:R-:W-:Y:S01]  /*0160*/  IADD3.X R0, R3, c[0x0][0x164], R0, P0, P1 ;  /* 0x0000590003007a10 */ /* 0x000fe200007e2400 */
[C---:B------:R-:W-:Y:S01]  /*0170*/  IMAD R13, R14.reuse, 0x4, R5 ;  /* 0x000000040e0d7824 */ /* 0x040fe200078e0205 */
[-C--:B------:R-:W-:Y:S02]  /*0180*/  LEA R6, P0, R7, R2.reuse, 0x1 ;  /* 0x0000000207067211 */ /* 0x080fe400078008ff */
[----:B------:R-:W-:Y:S02]  /*0190*/  LEA R10, P1, R5, R2, 0x1 ;  /* 0x00000002050a7211 */ /* 0x000fe400078208ff */
[----:B------:R-:W-:Y:S02]  /*01a0*/  LEA.HI.X.SX32 R7, R7, R0, 0x1, P0 ;  /* 0x0000000007077211 */ /* 0x000fe400000f0eff */
[----:B------:R-:W-:Y:S02]  /*01b0*/  LEA R8, P0, R9, R2, 0x1 ;  /* 0x0000000209087211 */ /* 0x000fe400078008ff */
[----:B------:R-:W-:Y:S01]  /*01c0*/  LEA R15, R14, R13, 0x2 ;  /* 0x0000000d0e0f7211 */ /* 0x000fe200078e10ff */
[----:B------:R0:W2:Y:S01]  /*01d0*/  LDG.E.U16 R3, [R6.64] ;  /* 0x0000000406037981 */ /* 0x0000a2000c1e1500 */
[----:B------:R-:W-:-:S02]  /*01e0*/  LEA.HI.X.SX32 R11, R5, R0, 0x1, P1 ;  /* 0x00000000050b7211 */ /* 0x000fc400008f0eff */
[----:B------:R-:W-:Y:S01]  /*01f0*/  LEA.HI.X.SX32 R9, R9, R0, 0x1, P0 ;  /* 0x0000000009097211 */ /* 0x000fe200000f0eff */
[C---:B------:R-:W-:Y:S01]  /*0200*/  IMAD R19, R14.reuse, 0x4, R15 ;  /* 0x000000040e137824 */ /* 0x040fe200078e020f */
[-C--:B------:R-:W-:Y:S01]  /*0210*/  LEA R12, P0, R13, R2.reuse, 0x1 ;  /* 0x000000020d0c7211 */ /* 0x080fe200078008ff */
[----:B------:R1:W3:Y:S01]  /*0220*/  LDG.E.U16 R5, [R10.64] ;  /* 0x000000040a057981 */ /* 0x0002e2000c1e1500 */
[----:B------:R-:W-:Y:S02]  /*0230*/  LEA R16, P1, R15, R2, 0x1 ;  /* 0x000000020f107211 */ /* 0x000fe400078208ff */
[-C--:B------:R-:W-:Y:S01]  /*0240*/  LEA.HI.X.SX32 R13, R13, R0.reuse, 0x1, P0 ;  /* 0x000000000d0d7211 */ /* 0x080fe200000f0eff */
[----:B------:R4:W5:Y:S01]  /*0250*/  LDG.E.U16 R4, [R8.64] ;  /* 0x0000000408047981 */ /* 0x000962000c1e1500 */
[----:B------:R-:W-:Y:S01]  /*0260*/  LEA.HI.X.SX32 R17, R15, R0, 0x1, P1 ;  /* 0x000000000f117211 */ /* 0x000fe200008f0eff */
[----:B------:R-:W-:Y:S01]  /*0270*/  IMAD R15, R14, 0x4, R19 ;  /* 0x000000040e0f7824 */ /* 0x000fe200078e0213 */
[C---:B------:R-:W-:Y:S01]  /*0280*/  LEA R18, P0, R19.reuse, R2, 0x1 ;  /* 0x0000000213127211 */ /* 0x040fe200078008ff */
[----:B0-----:R0:W2:Y:S03]  /*0290*/  LDG.E.U16 R6, [R12.64] ;  /* 0x000000040c067981 */ /* 0x0010a6000c1e1500 */
[----:B------:R-:W-:Y:S01]  /*02a0*/  LEA.HI.X.SX32 R19, R19, R0, 0x1, P0 ;  /* 0x0000000013137211 */ /* 0x000fe200000f0eff */
[----:B------:R0:W2:Y:S01]  /*02b0*/  LDG.E.U16 R7, [R16.64] ;  /* 0x0000000410077981 */ /* 0x0000a2000c1e1500 */
[----:B------:R-:W-:-:S02]  /*02c0*/  LEA R20, P0, R15, R2, 0x1 ;  /* 0x000000020f147211 */ /* 0x000fc400078008ff */
[----:B-1----:R-:W-:Y:S01]  /*02d0*/  LEA R11, R14, R15, 0x2 ;  /* 0x0000000f0e0b7211 */ /* 0x002fe200078e10ff */
[----:B----4-:R1:W4:Y:S01]  /*02e0*/  LDG.E.U16 R8, [R18.64] ;  /* 0x0000000412087981 */ /* 0x010322000c1e1500 */
[----:B------:R-:W-:-:S03]  /*02f0*/  LEA.HI.X.SX32 R21, R15, R0, 0x1, P0 ;  /* 0x000000000f157211 */ /* 0x000fc600000f0eff */
[C---:B------:R-:W-:Y:S01]  /*0300*/  IMAD R15, R14.reuse, 0x4, R11 ;  /* 0x000000040e0f7824 */ /* 0x040fe200078e020b */
[-C--:B------:R-:W-:Y:S01]  /*0310*/  LEA R22, P0, R11, R2.reuse, 0x1 ;  /* 0x000000020b167211 */ /* 0x080fe200078008ff */
[----:B------:R1:W2:Y:S02]  /*0320*/  LDG.E.U16 R9, [R20.64] ;  /* 0x0000000414097981 */ /* 0x0002a4000c1e1500 */
[----:B------:R-:W-:Y:S01]  /*0330*/  IMAD R27, R14, 0x4, R15 ;  /* 0x000000040e1b7824 */ /* 0x000fe200078e020f */
[----:B------:R-:W-:-:S04]  /*0340*/  LEA R24, P1, R15, R2, 0x1 ;  /* 0x000000020f187211 */ /* 0x000fc800078208ff */
[----:B0-----:R-:W-:Y:S02]  /*0350*/  LEA R13, R14, R27, 0x2 ;  /* 0x0000001b0e0d7211 */ /* 0x001fe400078e10ff */
[----:B------:R-:W-:-:S03]  /*0360*/  LEA.HI.X.SX32 R25, R15, R0, 0x1, P1 ;  /* 0x000000000f197211 */ /* 0x000fc600008f0eff */
[C---:B------:R-:W-:Y:S01]  /*0370*/  IMAD R15, R14.reuse, 0x4, R13 ;  /* 0x000000040e0f7824 */ /* 0x040fe200078e020d */
[----:B------:R-:W-:Y:S02]  /*0380*/  LEA.HI.X.SX32 R23, R11, R0, 0x1, P0 ;  /* 0x000000000b177211 */ /* 0x000fe400000f0eff */
[C---:B------:R-:W-:Y:S01]  /*0390*/  LEA R26, P0, R27.reuse, R2, 0x1 ;  /* 0x000000021b1a7211 */ /* 0x040fe200078008ff */
[C---:B------:R-:W-:Y:S01]  /*03a0*/  IMAD R17, R14.reuse, 0x4, R15 ;  /* 0x000000040e117824 */ /* 0x040fe200078e020f */
[----:B------:R0:W2:Y:S02]  /*03b0*/  LDG.E.U16 R11, [R24.64] ;  /* 0x00000004180b7981 */ /* 0x0000a4000c1e1500 */
[----:B------:R-:W-:Y:S02]  /*03c0*/  LEA.HI.X.SX32 R27, R27, R0, 0x1, P0 ;  /* 0x000000001b1b7211 */ /* 0x000fe400000f0eff */
[----:B-1----:R-:W-:Y:S01]  /*03d0*/  LEA R18, P0, R13, R2, 0x1 ;  /* 0x000000020d127211 */ /* 0x002fe200078008ff */
[----:B------:R1:W2:Y:S01]  /*03e0*/  LDG.E.U16 R10, [R22.64] ;  /* 0x00000004160a7981 */ /* 0x0002a2000c1e1500 */
[----:B------:R-:W-:-:S02]  /*03f0*/  LEA R31, R14, R17, 0x2 ;  /* 0x000000110e1f7211 */ /* 0x000fc400078e10ff */
[----:B------:R-:W-:Y:S01]  /*0400*/  LEA.HI.X.SX32 R19, R13, R0, 0x1, P0 ;  /* 0x000000000d137211 */ /* 0x000fe200000f0eff */
[----:B------:R1:W2:Y:S01]  /*0410*/  LDG.E.U16 R12, [R26.64] ;  /* 0x000000041a0c7981 */ /* 0x0002a2000c1e1500 */
[-C--:B------:R-:W-:Y:S01]  /*0420*/  LEA R20, P0, R15, R2.reuse, 0x1 ;  /* 0x000000020f147211 */ /* 0x080fe200078008ff */
[C---:B0-----:R-:W-:Y:S01]  /*0430*/  IMAD R25, R14.reuse, 0x4, R31 ;  /* 0x000000040e197824 */ /* 0x041fe200078e021f */
[----:B------:R-:W-:Y:S01]  /*0440*/  LEA R28, P1, R17, R2, 0x1 ;  /* 0x00000002111c7211 */ /* 0x000fe200078208ff */
[----:B------:R0:W2:Y:S01]  /*0450*/  LDG.E.U16 R13, [R18.64] ;  /* 0x00000004120d7981 */ /* 0x0000a2000c1e1500 */
[----:B------:R-:W-:Y:S02]  /*0460*/  LEA.HI.X.SX32 R21, R15, R0, 0x1, P0 ;  /* 0x000000000f157211 */ /* 0x000fe400000f0eff */
[----:B-1----:R-:W-:Y:S01]  /*0470*/  LEA R22, P0, R31, R2, 0x1 ;  /* 0x000000021f167211 */ /* 0x002fe200078008ff */
[----:B------:R-:W-:-:S03]  /*0480*/  IMAD R27, R14, 0x4, R25 ;  /* 0x000000040e1b7824 */ /* 0x000fc600078e0219 */
[----:B------:R-:W-:Y:S01]  /*0490*/  LEA.HI.X.SX32 R23, R31, R0, 0x1, P0 ;  /* 0x000000001f177211 */ /* 0x000fe200000f0eff */
[----:B------:R1:W2:Y:S01]  /*04a0*/  LDG.E.U16 R15, [R20.64] ;  /* 0x00000004140f7981 */ /* 0x0002a2000c1e1500 */
[----:B------:R-:W-:-:S03]  /*04b0*/  LEA R31, R14, R27, 0x2 ;  /* 0x0000001b0e1f7211 */ /* 0x000fc600078e10ff */
[----:B------:R0:W2:Y:S01]  /*04c0*/  LDG.E.U16 R16, [R22.64] ;  /* 0x0000000416107981 */ /* 0x0000a2000c1e1500 */
[----:B------:R-:W-:Y:S01]  /*04d0*/  LEA.HI.X.SX32 R29, R17, R0, 0x1, P1 ;  /* 0x00000000111d7211 */ /* 0x000fe200008f0eff */
[----:B------:R-:W-:-:S04]  /*04e0*/  IMAD R33, R14, 0x4, R31 ;  /* 0x000000040e217824 */ /* 0x000fc800078e021f */
[----:B------:R0:W2:Y:S01]  /*04f0*/  LDG.E.U16 R17, [R28.64] ;  /* 0x000000041c117981 */ /* 0x0000a2000c1e1500 */
[----:B------:R-:W-:Y:S01]  /*0500*/  LEA R24, P0, R25, R2, 0x1 ;  /* 0x0000000219187211 */ /* 0x000fe200078008ff */
[----:B0-----:R-:W-:-:S03]  /*0510*/  IMAD R29, R14, 0x4, R33 ;  /* 0x000000040e1d7824 */ /* 0x001fc600078e0221 */
[----:B------:R-:W-:Y:S02]  /*0520*/  LEA.HI.X.SX32 R25, R25, R0, 0x1, P0 ;  /* 0x0000000019197211 */ /* 0x000fe400000f0eff */
[----:B------:R-:W-:-:S03]  /*0530*/  LEA R23, R14, R29, 0x2 ;  /* 0x0000001d0e177211 */ /* 0x000fc600078e10ff */
[----:B------:R0:W2:Y:S01]  /*0540*/  LDG.E.U16 R19, [R24.64] ;  /* 0x0000000418137981 */ /* 0x0000a2000c1e1500 */
[----:B------:R-:W-:Y:S01]  /*0550*/  LEA R26, P0, R27, R2, 0x1 ;  /* 0x000000021b1a7211 */ /* 0x000fe200078008ff */
[----:B------:R-:W-:-:S03]  /*0560*/  IMAD R37, R14, 0x4, R23 ;  /* 0x000000040e257824 */ /* 0x000fc600078e0217 */
[----:B------:R-:W-:Y:S02]  /*0570*/  LEA.HI.X.SX32 R27, R27, R0, 0x1, P0 ;  /* 0x000000001b1b7211 */ /* 0x000fe400000f0eff */
[C---:B------:R-:W-:Y:S01]  /*0580*/  LEA R32, P0, R33.reuse, R2, 0x1 ;  /* 0x0000000221207211 */ /* 0x040fe200078008ff */
[C---:B0-----:R-:W-:Y:S02]  /*0590*/  IMAD R25, R14.reuse, 0x4, R37 ;  /* 0x000000040e197824 */ /* 0x041fe400078e0225 */
[----:B------:R0:W2:Y:S01]  /*05a0*/  LDG.E.U16 R18, [R26.64] ;  /* 0x000000041a127981 */ /* 0x0000a2000c1e1500 */
[----:B------:R-:W-:Y:S02]  /*05b0*/  LEA.HI.X.SX32 R33, R33, R0, 0x1, P0 ;  /* 0x0000000021217211 */ /* 0x000fe400000f0eff */
[-C--:B------:R-:W-:Y:S02]  /*05c0*/  LEA R28, P0, R29, R2.reuse, 0x1 ;  /* 0x000000021d1c7211 */ /* 0x080fe400078008ff */
[----:B------:R-:W-:Y:S01]  /*05d0*/  LEA R30, P1, R31, R2, 0x1 ;  /* 0x000000021f1e7211 */ /* 0x000fe200078208ff */
[----:B-1----:R1:W2:Y:S01]  /*05e0*/  LDG.E.U16 R20, [R32.64] ;  /* 0x0000000420147981 */ /* 0x0022a2000c1e1500 */
[----:B0-----:R-:W-:-:S02]  /*05f0*/  LEA R27, R14, R25, 0x2 ;  /* 0x000000190e1b7211 */ /* 0x001fc400078e10ff */
[----:B------:R-:W-:-:S03]  /*0600*/  LEA.HI.X.SX32 R29, R29, R0, 0x1, P0 ;  /* 0x000000001d1d7211 */ /* 0x000fc600000f0eff */
[C---:B-1----:R-:W-:Y:S01]  /*0610*/  IMAD R33, R14.reuse, 0x4, R27 ;  /* 0x000000040e217824 */ /* 0x042fe200078e021b */
[----:B------:R-:W-:Y:S02]  /*0620*/  LEA.HI.X.SX32 R31, R31, R0, 0x1, P1 ;  /* 0x000000001f1f7211 */ /* 0x000fe400008f0eff */
[-C--:B------:R-:W-:Y:S01]  /*0630*/  LEA R34, P0, R23, R2.reuse, 0x1 ;  /* 0x0000000217227211 */ /* 0x080fe200078008ff */
[----:B------:R-:W-:Y:S01]  /*0640*/  IMAD R41, R14, 0x4, R33 ;  /* 0x000000040e297824 */ /* 0x000fe200078e0221 */
[----:B------:R-:W-:Y:S01]  /*0650*/  LEA R36, P1, R37, R2, 0x1 ;  /* 0x0000000225247211 */ /* 0x000fe200078208ff */
[----:B------:R0:W2:Y:S01]  /*0660*/  LDG.E.U16 R21, [R30.64] ;  /* 0x000000041e157981 */ /* 0x0000a2000c1e1500 */
[-C--:B------:R-:W-:Y:S02]  /*0670*/  LEA.HI.X.SX32 R35, R23, R0.reuse, 0x1, P0 ;  /* 0x0000000017237211 */ /* 0x080fe400000f0eff */
[----:B------:R-:W-:Y:S01]  /*0680*/  LEA.HI.X.SX32 R37, R37, R0, 0x1, P1 ;  /* 0x0000000025257211 */ /* 0x000fe200008f0eff */
[----:B------:R1:W2:Y:S01]  /*0690*/  LDG.E.U16 R23, [R28.64] ;  /* 0x000000041c177981 */ /* 0x0002a2000c1e1500 */
[----:B------:R-:W-:-:S03]  /*06a0*/  LEA R38, P0, R25, R2, 0x1 ;  /* 0x0000000219267211 */ /* 0x000fc600078008ff */
[----:B------:R0:W2:Y:S01]  /*06b0*/  LDG.E.U16 R22, [R34.64] ;  /* 0x0000000422167981 */ /* 0x0000a2000c1e1500 */
[----:B------:R-:W-:-:S03]  /*06c0*/  LEA.HI.X.SX32 R39, R25, R0, 0x1, P0 ;  /* 0x0000000019277211 */ /* 0x000fc600000f0eff */
[----:B------:R0:W2:Y:S01]  /*06d0*/  LDG.E.U16 R25, [R36.64] ;  /* 0x0000000424197981 */ /* 0x0000a2000c1e1500 */
[C---:B-1----:R-:W-:Y:S02]  /*06e0*/  LEA R29, R14.reuse, R41, 0x2 ;  /* 0x000000290e1d7211 */ /* 0x042fe400078e10ff */
[C---:B0-----:R-:W-:Y:S01]  /*06f0*/  LEA R30, P0, R27.reuse, R2, 0x1 ;  /* 0x000000021b1e7211 */ /* 0x041fe200078008ff */
[----:B------:R0:W2:Y:S02]  /*0700*/  LDG.E.U16 R24, [R38.64] ;  /* 0x0000000426187981 */ /* 0x0000a4000c1e1500 */
[----:B------:R-:W-:Y:S01]  /*0710*/  IMAD R37, R14, 0x4, R29 ;  /* 0x000000040e257824 */ /* 0x000fe200078e021d */
[----:B------:R-:W-:-:S03]  /*0720*/  LEA.HI.X.SX32 R31, R27, R0, 0x1, P0 ;  /* 0x000000001b1f7211 */ /* 0x000fc600000f0eff */
[C---:B0-----:R-:W-:Y:S01]  /*0730*/  IMAD R39, R14.reuse, 0x4, R37 ;  /* 0x000000040e277824 */ /* 0x041fe200078e0225 */
[-C--:B------:R-:W-:Y:S01]  /*0740*/  LEA R32, P0, R33, R2.reuse, 0x1 ;  /* 0x0000000221207211 */ /* 0x080fe200078008ff */
[----:B------:R0:W2:Y:S01]  /*0750*/  LDG.E.U16 R27, [R30.64] ;  /* 0x000000041e1b7981 */ /* 0x0000a2000c1e1500 */
[----:B------:R-:W-:Y:S02]  /*0760*/  LEA R40, P1, R41, R2, 0x1 ;  /* 0x0000000229287211 */ /* 0x000fe400078208ff */
[C---:B------:R-:W-:Y:S02]  /*0770*/  LEA R43, R14.reuse, R39, 0x2 ;  /* 0x000000270e2b7211 */ /* 0x040fe400078e10ff */
[-C--:B------:R-:W-:Y:S02]  /*0780*/  LEA.HI.X.SX32 R33, R33, R0.reuse, 0x1, P0 ;  /* 0x0000000021217211 */ /* 0x080fe400000f0eff */
[----:B------:R-:W-:Y:S02]  /*0790*/  LEA.HI.X.SX32 R41, R41, R0, 0x1, P1 ;  /* 0x0000000029297211 */ /* 0x000fe400008f0eff */
[C---:B------:R-:W-:Y:S01]  /*07a0*/  LEA R34, P0, R29.reuse, R2, 0x1 ;  /* 0x000000021d227211 */ /* 0x040fe200078008ff */
[----:B------:R-:W-:Y:S01]  /*07b0*/  IMAD R45, R14, 0x4, R43 ;  /* 0x000000040e2d7824 */ /* 0x000fe200078e022b */
[----:B------:R1:W2:Y:S02]  /*07c0*/  LDG.E.U16 R26, [R32.64] ;  /* 0x00000004201a7981 */ /* 0x0002a4000c1e1500 */
[----:B------:R-:W-:-:S02]  /*07d0*/  LEA.HI.X.SX32 R35, R29, R0, 0x1, P0 ;  /* 0x000000001d237211 */ /* 0x000fc400000f0eff */
[----:B------:R0:W2:Y:S01]  /*07e0*/  LDG.E.U16 R29, [R40.64] ;  /* 0x00000004281d7981 */ /* 0x0000a2000c1e1500 */
[----:B------:R-:W-:-:S03]  /*07f0*/  LEA R36, P0, R37, R2, 0x1 ;  /* 0x0000000225247211 */ /* 0x000fc600078008ff */
[----:B------:R1:W2:Y:S01]  /*0800*/  LDG.E.U16 R28, [R34.64] ;  /* 0x00000004221c7981 */ /* 0x0002a2000c1e1500 */
[----:B0-----:R-:W-:Y:S01]  /*0810*/  IMAD R41, R14, 0x4, R45 ;  /* 0x000000040e297824 */ /* 0x001fe200078e022d */
[----:B------:R-:W-:-:S04]  /*0820*/  LEA.HI.X.SX32 R37, R37, R0, 0x1, P0 ;  /* 0x0000000025257211 */ /* 0x000fc800000f0eff */
[----:B-1----:R-:W-:Y:S01]  /*0830*/  LEA R35, R14, R41, 0x2 ;  /* 0x000000290e237211 */ /* 0x002fe200078e10ff */
[----:B------:R0:W2:Y:S01]  /*0840*/  LDG.E.U16 R31, [R36.64] ;  /* 0x00000004241f7981 */ /* 0x0000a2000c1e1500 */
[----:B------:R-:W-:-:S03]  /*0850*/  LEA R38, P0, R39, R2, 0x1 ;  /* 0x0000000227267211 */ /* 0x000fc600078008ff */
[C---:B------:R-:W-:Y:S01]  /*0860*/  IMAD R49, R14.reuse, 0x4, R35 ;  /* 0x000000040e317824 */ /* 0x040fe200078e0223 */
[----:B------:R-:W-:Y:S02]  /*0870*/  LEA.HI.X.SX32 R39, R39, R0, 0x1, P0 ;  /* 0x0000000027277211 */ /* 0x000fe400000f0eff */
[C---:B------:R-:W-:Y:S01]  /*0880*/  LEA R44, P0, R45.reuse, R2, 0x1 ;  /* 0x000000022d2c7211 */ /* 0x040fe200078008ff */
[C---:B0-----:R-:W-:Y:S02]  /*0890*/  IMAD R37, R14.reuse, 0x4, R49 ;  /* 0x000000040e257824 */ /* 0x041fe400078e0231 */
[----:B------:R0:W2:Y:S01]  /*08a0*/  LDG.E.U16 R30, [R38.64] ;  /* 0x00000004261e7981 */ /* 0x0000a2000c1e1500 */
[----:B------:R-:W-:Y:S02]  /*08b0*/  LEA.HI.X.SX32 R45, R45, R0, 0x1, P0 ;  /* 0x000000002d2d7211 */ /* 0x000fe400000f0eff */
[-C--:B------:R-:W-:Y:S02]  /*08c0*/  LEA R40, P0, R41, R2.reuse, 0x1 ;  /* 0x0000000229287211 */ /* 0x080fe400078008ff */
[----:B------:R-:W-:Y:S01]  /*08d0*/  LEA R42, P1, R43, R2, 0x1 ;  /* 0x000000022b2a7211 */ /* 0x000fe200078208ff */
[----:B------:R1:W2:Y:S01]  /*08e0*/  LDG.E.U16 R32, [R44.64] ;  /* 0x000000042c207981 */ /* 0x0002a2000c1e1500 */
        /* <DEDUP_REMOVED lines=66> */
[----:B---3--:R-:W-:Y:S01]  /*0d10*/  IMAD R61, R14, 0x4, R53 ;  /* 0x000000040e3d7824 */ /* 0x008fe200078e0235 */
[----:B------:R-:W-:-:S03]  /*0d20*/  LEA.HI.X.SX32 R55, R51, R0, 0x1, P0 ;  /* 0x0000000033377211 */ /* 0x000fc600000f0eff */
[C---:B0-----:R-:W-:Y:S01]  /*0d30*/  IMAD R63, R14.reuse, 0x4, R61 ;  /* 0x000000040e3f7824 */ /* 0x041fe200078e023d */
[-C--:B------:R-:W-:Y:S01]  /*0d40*/  LEA R56, P0, R57, R2.reuse, 0x1 ;  /* 0x0000000239387211 */ /* 0x080fe200078008ff */
[----:B------:R0:W3:Y:S01]  /*0d50*/  LDG.E.U16 R51, [R54.64] ;  /* 0x0000000436337981 */ /* 0x0000e2000c1e1500 */
        /* <DEDUP_REMOVED lines=40> */
[----:B-1----:R-:W-:-:S03]  /*0fe0*/  LEA R65, R14, R77, 0x2 ;  /* 0x0000004d0e417211 */ /* 0x002fc600078e10ff */
[----:B------:R1:W2:Y:S02]  /*0ff0*/  LDG.E.U16 R60, [R74.64] ;  /* 0x000000044a3c7981 */ /* 0x0002a4000c1e1500 */
[----:B0-----:R-:W-:-:S04]  /*1000*/  IMAD R73, R14, 0x4, R65 ;  /* 0x000000040e497824 */ /* 0x001fc800078e0241 */
[----:B-1----:R-:W-:Y:S01]  /*1010*/  IMAD R75, R14, 0x4, R73 ;  /* 0x000000040e4b7824 */ /* 0x002fe200078e0249 */
[----:B------:R-:W-:-:S04]  /*1020*/  LEA R66, P0, R63, R2, 0x1 ;  /* 0x000000023f427211 */ /* 0x000fc800078008ff */
[C---:B------:R-:W-:Y:S02]  /*1030*/  LEA R79, R14.reuse, R75, 0x2 ;  /* 0x0000004b0e4f7211 */ /* 0x040fe400078e10ff */
[----:B------:R-:W-:Y:S02]  /*1040*/  LEA.HI.X.SX32 R67, R63, R0, 0x1, P0 ;  /* 0x000000003f437211 */ /* 0x000fe400000f0eff */
[-C--:B------:R-:W-:Y:S01]  /*1050*/  LEA R68, P0, R69, R2.reuse, 0x1 ;  /* 0x0000000245447211 */ /* 0x080fe200078008ff */
[C---:B------:R-:W-:Y:S01]  /*1060*/  IMAD R81, R14.reuse, 0x4, R79 ;  /* 0x000000040e517824 */ /* 0x040fe200078e024f */
[----:B------:R-:W-:Y:S01]  /*1070*/  LEA R76, P1, R77, R2, 0x1 ;  /* 0x000000024d4c7211 */ /* 0x000fe200078208ff */
[----:B------:R0:W2:Y:S01]  /*1080*/  LDG.E.U16 R63, [R66.64] ;  /* 0x00000004423f7981 */ /* 0x0000a2000c1e1500 */
[----:B------:R-:W-:Y:S01]  /*1090*/  LEA.HI.X.SX32 R69, R69, R0, 0x1, P0 ;  /* 0x0000000045457211 */ /* 0x000fe200000f0eff */
[----:B------:R-:W-:Y:S01]  /*10a0*/  IMAD R83, R14, 0x4, R81 ;  /* 0x000000040e537824 */ /* 0x000fe200078e0251 */
[----:B------:R-:W-:-:S02]  /*10b0*/  LEA R70, P0, R65, R2, 0x1 ;  /* 0x0000000241467211 */ /* 0x000fc400078008ff */
[-C--:B------:R-:W-:Y:S01]  /*10c0*/  LEA.HI.X.SX32 R77, R77, R0.reuse, 0x1, P1 ;  /* 0x000000004d4d7211 */ /* 0x080fe200008f0eff */
[----:B------:R1:W2:Y:S01]  /*10d0*/  LDG.E.U16 R62, [R68.64] ;  /* 0x00000004443e7981 */ /* 0x0002a2000c1e1500 */
[C---:B------:R-:W-:Y:S02]  /*10e0*/  LEA R85, R14.reuse, R83, 0x2 ;  /* 0x000000530e557211 */ /* 0x040fe400078e10ff */
[----:B------:R-:W-:Y:S02]  /*10f0*/  LEA.HI.X.SX32 R71, R65, R0, 0x1, P0 ;  /* 0x0000000041477211 */ /* 0x000fe400000f0eff */
[C---:B------:R-:W-:Y:S01]  /*1100*/  LEA R72, P0, R73.reuse, R2, 0x1 ;  /* 0x0000000249487211 */ /* 0x040fe200078008ff */
[----:B------:R-:W-:Y:S01]  /*1110*/  IMAD R87, R14, 0x4, R85 ;  /* 0x000000040e577824 */ /* 0x000fe200078e0255 */
[----:B------:R0:W2:Y:S02]  /*1120*/  LDG.E.U16 R65, [R76.64] ;  /* 0x000000044c417981 */ /* 0x0000a4000c1e1500 */
[----:B------:R-:W-:-:S02]  /*1130*/  LEA.HI.X.SX32 R73, R73, R0, 0x1, P0 ;  /* 0x0000000049497211 */ /* 0x000fc400000f0eff */
[-C--:B------:R-:W-:Y:S01]  /*1140*/  LEA R74, P0, R75, R2.reuse, 0x1 ;  /* 0x000000024b4a7211 */ /* 0x080fe200078008ff */
[C---:B------:R-:W-:Y:S01]  /*1150*/  IMAD R89, R14.reuse, 0x4, R87 ;  /* 0x000000040e597824 */ /* 0x040fe200078e0257 */
[----:B------:R-:W-:Y:S01]  /*1160*/  LEA R78, P1, R79, R2, 0x1 ;  /* 0x000000024f4e7211 */ /* 0x000fe200078208ff */
[----:B------:R1:W2:Y:S01]  /*1170*/  LDG.E.U16 R64, [R70.64] ;  /* 0x0000000446407981 */ /* 0x0002a2000c1e1500 */
[----:B------:R-:W-:Y:S02]  /*1180*/  LEA.HI.X.SX32 R75, R75, R0, 0x1, P0 ;  /* 0x000000004b4b7211 */ /* 0x000fe400000f0eff */
[C---:B0-----:R-:W-:Y:S01]  /*1190*/  LEA R76, P0, R81.reuse, R2, 0x1 ;  /* 0x00000002514c7211 */ /* 0x041fe200078008ff */
[----:B------:R0:W2:Y:S01]  /*11a0*/  LDG.E.U16 R67, [R72.64] ;  /* 0x0000000448437981 */ /* 0x0000a2000c1e1500 */
[C---:B------:R-:W-:Y:S02]  /*11b0*/  LEA R91, R14.reuse, R89, 0x2 ;  /* 0x000000590e5b7211 */ /* 0x040fe400078e10ff */
[----:B------:R-:W-:Y:S01]  /*11c0*/  LEA.HI.X.SX32 R77, R81, R0, 0x1, P0 ;  /* 0x00000000514d7211 */ /* 0x000fe200000f0eff */
[----:B------:R0:W2:Y:S01]  /*11d0*/  LDG.E.U16 R66, [R74.64] ;  /* 0x000000044a427981 */ /* 0x0000a2000c1e1500 */
[----:B------:R-:W-:Y:S01]  /*11e0*/  LEA R80, P0, R83, R2, 0x1 ;  /* 0x0000000253507211 */ /* 0x000fe200078008ff */
[C---:B------:R-:W-:Y:S01]  /*11f0*/  IMAD R93, R14.reuse, 0x4, R91 ;  /* 0x000000040e5d7824 */ /* 0x040fe200078e025b */
[-C--:B------:R-:W-:Y:S01]  /*1200*/  LEA.HI.X.SX32 R79, R79, R0.reuse, 0x1, P1 ;  /* 0x000000004f4f7211 */ /* 0x080fe200008f0eff */
[----:B-1----:R1:W2:Y:S01]  /*1210*/  LDG.E.U16 R68, [R76.64] ;  /* 0x000000044c447981 */ /* 0x0022a2000c1e1500 */
[----:B------:R-:W-:Y:S01]  /*1220*/  LEA.HI.X.SX32 R81, R83, R0, 0x1, P0 ;  /* 0x0000000053517211 */ /* 0x000fe200000f0eff */
[C---:B------:R-:W-:Y:S01]  /*1230*/  IMAD R95, R14.reuse, 0x4, R93 ;  /* 0x000000040e5f7824 */ /* 0x040fe200078e025d */
[C---:B------:R-:W-:Y:S01]  /*1240*/  LEA R82, P0, R85.reuse, R2, 0x1 ;  /* 0x0000000255527211 */ /* 0x040fe200078008ff */
[----:B------:R0:W2:Y:S03]  /*1250*/  LDG.E.U16 R69, [R78.64] ;  /* 0x000000044e457981 */ /* 0x0000a6000c1e1500 */
[----:B------:R-:W-:Y:S01]  /*1260*/  LEA.HI.X.SX32 R83, R85, R0, 0x1, P0 ;  /* 0x0000000055537211 */ /* 0x000fe200000f0eff */
[----:B------:R1:W2:Y:S01]  /*1270*/  LDG.E.U16 R71, [R80.64] ;  /* 0x0000000450477981 */ /* 0x0002a2000c1e1500 */
[----:B------:R-:W-:-:S02]  /*1280*/  LEA R97, R14, R95, 0x2 ;  /* 0x0000005f0e617211 */ /* 0x000fc400078e10ff */
[-C--:B------:R-:W-:Y:S01]  /*1290*/  LEA R84, P1, R87, R2.reuse, 0x1 ;  /* 0x0000000257547211 */ /* 0x080fe200078208ff */
[----:B------:R1:W2:Y:S01]  /*12a0*/  LDG.E.U16 R70, [R82.64] ;  /* 0x0000000452467981 */ /* 0x0002a2000c1e1500 */
[----:B0-----:R-:W-:Y:S01]  /*12b0*/  LEA R78, P0, R89, R2, 0x1 ;  /* 0x00000002594e7211 */ /* 0x001fe200078008ff */
[----:B------:R-:W-:-:S03]  /*12c0*/  IMAD R99, R14, 0x4, R97 ;  /* 0x000000040e637824 */ /* 0x000fc600078e0261 */
[----:B------:R-:W-:Y:S02]  /*12d0*/  LEA.HI.X.SX32 R79, R89, R0, 0x1, P0 ;  /* 0x00000000594f7211 */ /* 0x000fe400000f0eff */
[----:B------:R-:W-:Y:S02]  /*12e0*/  LEA R86, P0, R91, R2, 0x1 ;  /* 0x000000025b567211 */ /* 0x000fe400078008ff */
[-C--:B------:R-:W-:Y:S01]  /*12f0*/  LEA.HI.X.SX32 R85, R87, R0.reuse, 0x1, P1 ;  /* 0x0000000057557211 */ /* 0x080fe200008f0eff */
[----:B------:R0:W2:Y:S01]  /*1300*/  LDG.E.U16 R72, [R78.64] ;  /* 0x000000044e487981 */ /* 0x0000a2000c1e1500 */
[----:B------:R-:W-:Y:S01]  /*1310*/  LEA.HI.X.SX32 R87, R91, R0, 0x1, P0 ;  /* 0x000000005b577211 */ /* 0x000fe200000f0eff */
[C---:B------:R-:W-:Y:S01]  /*1320*/  IMAD R91, R14.reuse, 0x4, R99 ;  /* 0x000000040e5b7824 */ /* 0x040fe200078e0263 */
[-C--:B-1----:R-:W-:Y:S01]  /*1330*/  LEA R80, P0, R93, R2.reuse, 0x1 ;  /* 0x000000025d507211 */ /* 0x082fe200078008ff */
[----:B------:R1:W2:Y:S03]  /*1340*/  LDG.E.U16 R73, [R84.64] ;  /* 0x0000000454497981 */ /* 0x0002a6000c1e1500 */
[----:B------:R-:W-:Y:S01]  /*1350*/  LEA R101, R14, R91, 0x2 ;  /* 0x0000005b0e657211 */ /* 0x000fe200078e10ff */
[----:B------:R0:W2:Y:S01]  /*1360*/  LDG.E.U16 R75, [R86.64] ;  /* 0x00000004564b7981 */ /* 0x0000a2000c1e1500 */
[----:B------:R-:W-:-:S02]  /*1370*/  LEA R88, P1, R95, R2, 0x1 ;  /* 0x000000025f587211 */ /* 0x000fc400078208ff */
[-C--:B------:R-:W-:Y:S01]  /*1380*/  LEA.HI.X.SX32 R81, R93, R0.reuse, 0x1, P0 ;  /* 0x000000005d517211 */ /* 0x080fe200000f0eff */
[C---:B------:R-:W-:Y:S01]  /*1390*/  IMAD R93, R14.reuse, 0x4, R101 ;  /* 0x000000040e5d7824 */ /* 0x040fe200078e0265 */
[----:B------:R-:W-:Y:S02]  /*13a0*/  LEA.HI.X.SX32 R89, R95, R0, 0x1, P1 ;  /* 0x000000005f597211 */ /* 0x000fe400008f0eff */
[-C--:B------:R-:W-:Y:S01]  /*13b0*/  LEA R82, P0, R97, R2.reuse, 0x1 ;  /* 0x0000000261527211 */ /* 0x080fe200078008ff */
[C---:B------:R-:W-:Y:S01]  /*13c0*/  IMAD R95, R14.reuse, 0x4, R93 ;  /* 0x000000040e5f7824 */ /* 0x040fe200078e025d */
[----:B------:R-:W-:Y:S01]  /*13d0*/  LEA R90, P1, R101, R2, 0x1 ;  /* 0x00000002655a7211 */ /* 0x000fe200078208ff */
[----:B------:R0:W2:Y:S01]  /*13e0*/  LDG.E.U16 R77, [R88.64] ;  /* 0x00000004584d7981 */ /* 0x0000a2000c1e1500 */
[----:B------:R-:W-:Y:S02]  /*13f0*/  LEA.HI.X.SX32 R83, R97, R0, 0x1, P0 ;  /* 0x0000000061537211 */ /* 0x000fe400000f0eff */
[----:B------:R-:W-:Y:S01]  /*1400*/  LEA R97, R14, R95, 0x2 ;  /* 0x0000005f0e617211 */ /* 0x000fe200078e10ff */
[----:B------:R4:W2:Y:S01]  /*1410*/  LDG.E.U16 R74, [R80.64] ;  /* 0x00000004504a7981 */ /* 0x0008a2000c1e1500 */
[----:B-1----:R-:W-:-:S03]  /*1420*/  LEA R84, P0, R99, R2, 0x1 ;  /* 0x0000000263547211 */ /* 0x002fc600078008ff */
[C---:B------:R-:W-:Y:S01]  /*1430*/  IMAD R103, R14.reuse, 0x4, R97 ;  /* 0x000000040e677824 */ /* 0x040fe200078e0261 */
[----:B------:R-:W-:Y:S01]  /*1440*/  LEA.HI.X.SX32 R85, R99, R0, 0x1, P0 ;  /* 0x0000000063557211 */ /* 0x000fe200000f0eff */
[----:B------:R1:W2:Y:S02]  /*1450*/  LDG.E.U16 R76, [R82.64] ;  /* 0x00000004524c7981 */ /* 0x0002a4000c1e1500 */
[C---:B------:R-:W-:Y:S01]  /*1460*/  IMAD R99, R14.reuse, 0x4, R103 ;  /* 0x000000040e637824 */ /* 0x040fe200078e0267 */
[C---:B0-----:R-:W-:Y:S01]  /*1470*/  LEA R86, P0, R91.reuse, R2, 0x1 ;  /* 0x000000025b567211 */ /* 0x041fe200078008ff */
[----:B------:R0:W2:Y:S03]  /*1480*/  LDG.E.U16 R79, [R84.64] ;  /* 0x00000004544f7981 */ /* 0x0000a6000c1e1500 */
[----:B------:R-:W-:Y:S02]  /*1490*/  LEA R105, R14, R99, 0x2 ;  /* 0x000000630e697211 */ /* 0x000fe400078e10ff */
[----:B------:R-:W-:-:S02]  /*14a0*/  LEA.HI.X.SX32 R87, R91, R0, 0x1, P0 ;  /* 0x000000005b577211 */ /* 0x000fc400000f0eff */
[----:B------:R-:W-:Y:S01]  /*14b0*/  LEA.HI.X.SX32 R91, R101, R0, 0x1, P1 ;  /* 0x00000000655b7211 */ /* 0x000fe200008f0eff */
[C---:B------:R-:W-:Y:S01]  /*14c0*/  IMAD R101, R14.reuse, 0x4, R105 ;  /* 0x000000040e657824 */ /* 0x040fe200078e0269 */
[C---:B------:R-:W-:Y:S01]  /*14d0*/  LEA R88, P0, R93.reuse, R2, 0x1 ;  /* 0x000000025d587211 */ /* 0x040fe200078008ff */
[----:B------:R0:W2:Y:S02]  /*14e0*/  LDG.E.U16 R78, [R86.64] ;  /* 0x00000004564e7981 */ /* 0x0000a4000c1e1500 */
[C---:B------:R-:W-:Y:S01]  /*14f0*/  IMAD R107, R14.reuse, 0x4, R101 ;  /* 0x000000040e6b7824 */ /* 0x040fe200078e0265 */
[----:B------:R-:W-:Y:S01]  /*1500*/  LEA.HI.X.SX32 R89, R93, R0, 0x1, P0 ;  /* 0x000000005d597211 */ /* 0x000fe200000f0eff */
[----:B----4-:R4:W2:Y:S03]  /*1510*/  LDG.E.U16 R81, [R90.64] ;  /* 0x000000045a517981 */ /* 0x0108a6000c1e1500 */
[----:B------:R-:W-:Y:S01]  /*1520*/  LEA R109, R14, R107, 0x2 ;  /* 0x0000006b0e6d7211 */ /* 0x000fe200078e10ff */
[----:B------:R4:W2:Y:S01]  /*1530*/  LDG.E.U16 R80, [R88.64] ;  /* 0x0000000458507981 */ /* 0x0008a2000c1e1500 */
[----:B-1----:R-:W-:-:S03]  /*1540*/  LEA R82, P0, R95, R2, 0x1 ;  /* 0x000000025f527211 */ /* 0x002fc600078008ff */
[C---:B------:R-:W-:Y:S01]  /*1550*/  IMAD R111, R14.reuse, 0x4, R109 ;  /* 0x000000040e6f7824 */ /* 0x040fe200078e026d */
[----:B------:R-:W-:Y:S02]  /*1560*/  LEA.HI.X.SX32 R83, R95, R0, 0x1, P0 ;  /* 0x000000005f537211 */ /* 0x000fe400000f0eff */
[-C--:B0-----:R-:W-:Y:S01]  /*1570*/  LEA R84, P0, R97, R2.reuse, 0x1 ;  /* 0x0000000261547211 */ /* 0x081fe200078008ff */
[C---:B------:R-:W-:Y:S01]  /*1580*/  IMAD R113, R14.reuse, 0x4, R111 ;  /* 0x000000040e717824 */ /* 0x040fe200078e026f */
[----:B------:R-:W-:Y:S01]  /*1590*/  LEA R86, P1, R103, R2, 0x1 ;  /* 0x0000000267567211 */ /* 0x000fe200078208ff */
[----:B------:R0:W3:Y:S01]  /*15a0*/  LDG.E.U16 R95, [R82.64] ;  /* 0x00000004525f7981 */ /* 0x0000e2000c1e1500 */
[-C--:B------:R-:W-:Y:S02]  /*15b0*/  LEA.HI.X.SX32 R85, R97, R0.reuse, 0x1, P0 ;  /* 0x0000000061557211 */ /* 0x080fe400000f0eff */
[C---:B------:R-:W-:Y:S02]  /*15c0*/  LEA R97, R14.reuse, R113, 0x2 ;  /* 0x000000710e617211 */ /* 0x040fe400078e10ff */
[----:B------:R-:W-:Y:S01]  /*15d0*/  LEA.HI.X.SX32 R87, R103, R0, 0x1, P1 ;  /* 0x0000000067577211 */ /* 0x000fe200008f0eff */
[----:B------:R1:W3:Y:S02]  /*15e0*/  LDG.E.U16 R94, [R84.64] ;  /* 0x00000004545e7981 */ /* 0x0002e4000c1e1500 */
[----:B------:R-:W-:-:S04]  /*15f0*/  IMAD R103, R14, 0x4, R97 ;  /* 0x000000040e677824 */ /* 0x000fc800078e0261 */
[----:B------:R-:W-:-:S05]  /*1600*/  IMAD R115, R14, 0x4, R103 ;  /* 0x000000040e737824 */ /* 0x000fca00078e0267 */
[----:B------:R-:W-:Y:S02]  /*1610*/  LEA R117, R14, R115, 0x2 ;  /* 0x000000730e757211 */ /* 0x000fe400078e10ff */
[----:B----4-:R-:W-:-:S03]  /*1620*/  LEA R90, P0, R99, R2, 0x1 ;  /* 0x00000002635a7211 */ /* 0x010fc600078008ff */
[----:B------:R-:W-:Y:S01]  /*1630*/  IMAD R119, R14, 0x4, R117 ;  /* 0x000000040e777824 */ /* 0x000fe200078e0275 */
[----:B------:R-:W-:-:S03]  /*1640*/  LEA.HI.X.SX32 R91, R99, R0, 0x1, P0 ;  /* 0x00000000635b7211 */ /* 0x000fc600000f0eff */
[C---:B------:R-:W-:Y:S01]  /*1650*/  IMAD R121, R14.reuse, 0x4, R119 ;  /* 0x000000040e797824 */ /* 0x040fe200078e0277 */
[C---:B------:R-:W-:Y:S01]  /*1660*/  LEA R88, P0, R105.reuse, R2, 0x1 ;  /* 0x0000000269587211 */ /* 0x040fe200078008ff */
[----:B------:R4:W3:Y:S03]  /*1670*/  LDG.E.U16 R99, [R86.64] ;  /* 0x0000000456637981 */ /* 0x0008e6000c1e1500 */
[C---:B------:R-:W-:Y:S01]  /*1680*/  LEA R123, R14.reuse, R121, 0x2 ;  /* 0x000000790e7b7211 */ /* 0x040fe200078e10ff */
[----:B------:R4:W3:Y:S01]  /*1690*/  LDG.E.U16 R98, [R90.64] ;  /* 0x000000045a627981 */ /* 0x0008e2000c1e1500 */
[----:B------:R-:W-:Y:S02]  /*16a0*/  LEA.HI.X.SX32 R89, R105, R0, 0x1, P0 ;  /* 0x0000000069597211 */ /* 0x000fe400000f0eff */
[----:B0-----:R-:W-:Y:S01]  /*16b0*/  LEA R82, P0, R101, R2, 0x1 ;  /* 0x0000000265527211 */ /* 0x001fe200078008ff */
[----:B------:R-:W-:-:S03]  /*16c0*/  IMAD R125, R14, 0x4, R123 ;  /* 0x000000040e7d7824 */ /* 0x000fc600078e027b */
[----:B------:R-:W-:Y:S01]  /*16d0*/  LEA.HI.X.SX32 R83, R101, R0, 0x1, P0 ;  /* 0x0000000065537211 */ /* 0x000fe200000f0eff */
[C---:B------:R-:W-:Y:S01]  /*16e0*/  IMAD R127, R14.reuse, 0x4, R125 ;  /* 0x000000040e7f7824 */ /* 0x040fe200078e027d */
[C---:B-1----:R-:W-:Y:S01]  /*16f0*/  LEA R84, P0, R109.reuse, R2, 0x1 ;  /* 0x000000026d547211 */ /* 0x042fe200078008ff */
[----:B------:R0:W3:Y:S03]  /*1700*/  LDG.E.U16 R101, [R88.64] ;  /* 0x0000000458657981 */ /* 0x0000e6000c1e1500 */
[----:B------:R-:W-:Y:S01]  /*1710*/  LEA.HI.X.SX32 R85, R109, R0, 0x1, P0 ;  /* 0x000000006d557211 */ /* 0x000fe200000f0eff */
[----:B------:R1:W3:Y:S01]  /*1720*/  LDG.E.U16 R100, [R82.64] ;  /* 0x0000000452647981 */ /* 0x0002e2000c1e1500 */
[C---:B----4-:R-:W-:Y:S02]  /*1730*/  LEA R86, P0, R111.reuse, R2, 0x1 ;  /* 0x000000026f567211 */ /* 0x050fe400078008ff */
[----:B------:R-:W-:Y:S01]  /*1740*/  LEA R129, R14, R127, 0x2 ;  /* 0x0000007f0e817211 */ /* 0x000fe200078e10ff */
[----:B------:R4:W3:Y:S01]  /*1750*/  LDG.E.U16 R104, [R84.64] ;  /* 0x0000000454687981 */ /* 0x0008e2000c1e1500 */
[----:B------:R-:W-:-:S02]  /*1760*/  LEA.HI.X.SX32 R87, R111, R0, 0x1, P0 ;  /* 0x000000006f577211 */ /* 0x000fc400000f0eff */
[-C--:B------:R-:W-:Y:S01]  /*1770*/  LEA R92, P1, R107, R2.reuse, 0x1 ;  /* 0x000000026b5c7211 */ /* 0x080fe200078208ff */
[C---:B------:R-:W-:Y:S01]  /*1780*/  IMAD R131, R14.reuse, 0x4, R129 ;  /* 0x000000040e837824 */ /* 0x040fe200078e0281 */
[----:B0-----:R-:W-:Y:S02]  /*1790*/  LEA R88, P0, R113, R2, 0x1 ;  /* 0x0000000271587211 */ /* 0x001fe400078008ff */
[-C--:B------:R-:W-:Y:S02]  /*17a0*/  LEA.HI.X.SX32 R93, R107, R0.reuse, 0x1, P1 ;  /* 0x000000006b5d7211 */ /* 0x080fe400008f0eff */
[----:B------:R-:W-:Y:S01]  /*17b0*/  LEA.HI.X.SX32 R89, R113, R0, 0x1, P0 ;  /* 0x0000000071597211 */ /* 0x000fe200000f0eff */
[----:B------:R-:W-:Y:S01]  /*17c0*/  IMAD R113, R14, 0x4, R131 ;  /* 0x000000040e717824 */ /* 0x000fe200078e0283 */
[C---:B-1----:R-:W-:Y:S01]  /*17d0*/  LEA R82, P0, R103.reuse, R2, 0x1 ;  /* 0x0000000267527211 */ /* 0x042fe200078008ff */
[----:B------:R0:W3:Y:S03]  /*17e0*/  LDG.E.U16 R105, [R92.64] ;  /* 0x000000045c697981 */ /* 0x0000e6000c1e1500 */
[----:B------:R-:W-:Y:S01]  /*17f0*/  LEA.HI.X.SX32 R83, R103, R0, 0x1, P0 ;  /* 0x0000000067537211 */ /* 0x000fe200000f0eff */
[----:B------:R1:W3:Y:S01]  /*1800*/  LDG.E.U16 R107, [R86.64] ;  /* 0x00000004566b7981 */ /* 0x0002e2000c1e1500 */
[----:B----4-:R-:W-:-:S02]  /*1810*/  LEA R84, P0, R115, R2, 0x1 ;  /* 0x0000000273547211 */ /* 0x010fc400078008ff */
[----:B------:R-:W-:Y:S01]  /*1820*/  LEA R90, P1, R97, R2, 0x1 ;  /* 0x00000002615a7211 */ /* 0x000fe200078208ff */
[----:B------:R4:W3:Y:S01]  /*1830*/  LDG.E.U16 R106, [R88.64] ;  /* 0x00000004586a7981 */ /* 0x0008e2000c1e1500 */
[C---:B0-----:R-:W-:Y:S02]  /*1840*/  LEA R93, R14.reuse, R113, 0x2 ;  /* 0x000000710e5d7211 */ /* 0x041fe400078e10ff */
[----:B------:R-:W-:Y:S01]  /*1850*/  LEA.HI.X.SX32 R85, R115, R0, 0x1, P0 ;  /* 0x0000000073557211 */ /* 0x000fe200000f0eff */
[----:B------:R0:W3:Y:S02]  /*1860*/  LDG.E.U16 R108, [R82.64] ;  /* 0x00000004526c7981 */ /* 0x0000e4000c1e1500 */
[C---:B------:R-:W-:Y:S01]  /*1870*/  IMAD R103, R14.reuse, 0x4, R93 ;  /* 0x000000040e677824 */ /* 0x040fe200078e025d */
[----:B-1----:R-:W-:Y:S01]  /*1880*/  LEA R86, P0, R117, R2, 0x1 ;  /* 0x0000000275567211 */ /* 0x002fe200078008ff */
[----:B------:R1:W3:Y:S02]  /*1890*/  LDG.E.U16 R111, [R84.64] ;  /* 0x00000004546f7981 */ /* 0x0002e4000c1e1500 */
[----:B------:R-:W-:Y:S01]  /*18a0*/  IMAD R115, R14, 0x4, R103 ;  /* 0x000000040e737824 */ /* 0x000fe200078e0267 */
[----:B------:R-:W-:-:S04]  /*18b0*/  LEA.HI.X.SX32 R91, R97, R0, 0x1, P1 ;  /* 0x00000000615b7211 */ /* 0x000fc800008f0eff */
[C---:B------:R-:W-:Y:S01]  /*18c0*/  LEA R133, R14.reuse, R115, 0x2 ;  /* 0x000000730e857211 */ /* 0x040fe200078e10ff */
[----:B------:R0:W3:Y:S01]  /*18d0*/  LDG.E.U16 R109, [R90.64] ;  /* 0x000000045a6d7981 */ /* 0x0000e2000c1e1500 */
[----:B----4-:R-:W-:Y:S02]  /*18e0*/  LEA R88, P1, R119, R2, 0x1 ;  /* 0x0000000277587211 */ /* 0x010fe400078208ff */
[-C--:B------:R-:W-:Y:S01]  /*18f0*/  LEA.HI.X.SX32 R87, R117, R0.reuse, 0x1, P0 ;  /* 0x0000000075577211 */ /* 0x080fe200000f0eff */
[----:B------:R-:W-:Y:S01]  /*1900*/  IMAD R117, R14, 0x4, R133 ;  /* 0x000000040e757824 */ /* 0x000fe200078e0285 */
[----:B------:R-:W-:-:S03]  /*1910*/  LEA.HI.X.SX32 R89, R119, R0, 0x1, P1 ;  /* 0x0000000077597211 */ /* 0x000fc600008f0eff */
[C---:B------:R-:W-:Y:S01]  /*1920*/  IMAD R119, R14.reuse, 0x4, R117 ;  /* 0x000000040e777824 */ /* 0x040fe200078e0275 */
[C---:B0-----:R-:W-:Y:S01]  /*1930*/  LEA R90, P0, R121.reuse, R2, 0x1 ;  /* 0x00000002795a7211 */ /* 0x041fe200078008ff */
[----:B------:R0:W4:Y:S03]  /*1940*/  LDG.E.U16 R110, [R86.64] ;  /* 0x00000004566e7981 */ /* 0x000126000c1e1500 */
[----:B------:R-:W-:Y:S01]  /*1950*/  LEA.HI.X.SX32 R91, R121, R0, 0x1, P0 ;  /* 0x00000000795b7211 */ /* 0x000fe200000f0eff */
[----:B------:R0:W4:Y:S01]  /*1960*/  LDG.E.U16 R147, [R88.64] ;  /* 0x0000000458937981 */ /* 0x000122000c1e1500 */
[C---:B------:R-:W-:Y:S02]  /*1970*/  LEA R82, P0, R123.reuse, R2, 0x1 ;  /* 0x000000027b527211 */ /* 0x040fe400078008ff */
[----:B------:R-:W-:Y:S01]  /*1980*/  LEA R121, R14, R119, 0x2 ;  /* 0x000000770e797211 */ /* 0x000fe200078e10ff */
[----:B------:R0:W4:Y:S01]  /*1990*/  LDG.E.U16 R112, [R90.64] ;  /* 0x000000045a707981 */ /* 0x000122000c1e1500 */
[----:B------:R-:W-:-:S03]  /*19a0*/  LEA.HI.X.SX32 R83, R123, R0, 0x1, P0 ;  /* 0x000000007b537211 */ /* 0x000fc600000f0eff */
[C---:B------:R-:W-:Y:S01]  /*19b0*/  IMAD R123, R14.reuse, 0x4, R121 ;  /* 0x000000040e7b7824 */ /* 0x040fe200078e0279 */
[C---:B-1----:R-:W-:Y:S01]  /*19c0*/  LEA R84, P0, R127.reuse, R2, 0x1 ;  /* 0x000000027f547211 */ /* 0x042fe200078008ff */
[----:B------:R1:W4:Y:S02]  /*19d0*/  LDG.E.U16 R149, [R82.64] ;  /* 0x0000000452957981 */ /* 0x000324000c1e1500 */
[C---:B------:R-:W-:Y:S01]  /*19e0*/  IMAD R135, R14.reuse, 0x4, R123 ;  /* 0x000000040e877824 */ /* 0x040fe200078e027b */
[----:B------:R-:W-:Y:S02]  /*19f0*/  LEA.HI.X.SX32 R85, R127, R0, 0x1, P0 ;  /* 0x000000007f557211 */ /* 0x000fe400000f0eff */
[C---:B------:R-:W-:Y:S02]  /*1a00*/  LEA R96, P1, R131.reuse, R2, 0x1 ;  /* 0x0000000283607211 */ /* 0x040fe400078208ff */
[----:B------:R-:W-:Y:S01]  /*1a10*/  LEA R127, R14, R135, 0x2 ;  /* 0x000000870e7f7211 */ /* 0x000fe200078e10ff */
[----:B------:R1:W4:Y:S01]  /*1a20*/  LDG.E.U16 R151, [R84.64] ;  /* 0x0000000454977981 */ /* 0x000322000c1e1500 */
[----:B------:R-:W-:-:S03]  /*1a30*/  LEA.HI.X.SX32 R97, R131, R0, 0x1, P1 ;  /* 0x0000000083617211 */ /* 0x000fc600008f0eff */
[C---:B------:R-:W-:Y:S01]  /*1a40*/  IMAD R131, R14.reuse, 0x4, R127 ;  /* 0x000000040e837824 */ /* 0x040fe200078e027f */
[C---:B0-----:R-:W-:Y:S01]  /*1a50*/  LEA R86, P0, R93.reuse, R2, 0x1 ;  /* 0x000000025d567211 */ /* 0x041fe200078008ff */
[----:B------:R0:W4:Y:S02]  /*1a60*/  LDG.E.U16 R153, [R96.64] ;  /* 0x0000000460997981 */ /* 0x000124000c1e1500 */
[C---:B------:R-:W-:Y:S01]  /*1a70*/  IMAD R137, R14.reuse, 0x4, R131 ;  /* 0x000000040e897824 */ /* 0x040fe200078e0283 */
[----:B------:R-:W-:Y:S02]  /*1a80*/  LEA.HI.X.SX32 R87, R93, R0, 0x1, P0 ;  /* 0x000000005d577211 */ /* 0x000fe400000f0eff */
[-C--:B------:R-:W-:Y:S02]  /*1a90*/  LEA R92, P0, R115, R2.reuse, 0x1 ;  /* 0x00000002735c7211 */ /* 0x080fe400078008ff */
[----:B------:R-:W-:Y:S01]  /*1aa0*/  LEA R139, R14, R137, 0x2 ;  /* 0x000000890e8b7211 */ /* 0x000fe200078e10ff */
[----:B------:R0:W4:Y:S01]  /*1ab0*/  LDG.E.U16 R155, [R86.64] ;  /* 0x00000004569b7981 */ /* 0x000122000c1e1500 */
[----:B------:R-:W-:-:S02]  /*1ac0*/  LEA R88, P1, R117, R2, 0x1 ;  /* 0x0000000275587211 */ /* 0x000fc400078208ff */
[-C--:B------:R-:W-:Y:S01]  /*1ad0*/  LEA.HI.X.SX32 R93, R115, R0.reuse, 0x1, P0 ;  /* 0x00000000735d7211 */ /* 0x080fe200000f0eff */
[C---:B------:R-:W-:Y:S01]  /*1ae0*/  IMAD R115, R14.reuse, 0x4, R139 ;  /* 0x000000040e737824 */ /* 0x040fe200078e028b */
[----:B------:R-:W-:Y:S02]  /*1af0*/  LEA.HI.X.SX32 R89, R117, R0, 0x1, P1 ;  /* 0x0000000075597211 */ /* 0x000fe400008f0eff */
[-C--:B-1----:R-:W-:Y:S01]  /*1b00*/  LEA R82, P0, R121, R2.reuse, 0x1 ;  /* 0x0000000279527211 */ /* 0x082fe200078008ff */
[C---:B------:R-:W-:Y:S01]  /*1b10*/  IMAD R117, R14.reuse, 0x4, R115 ;  /* 0x000000040e757824 */ /* 0x040fe200078e0273 */
[----:B------:R-:W-:Y:S01]  /*1b20*/  LEA R84, P1, R131, R2, 0x1 ;  /* 0x0000000283547211 */ /* 0x000fe200078208ff */
[----:B------:R1:W4:Y:S01]  /*1b30*/  LDG.E.U16 R157, [R92.64] ;  /* 0x000000045c9d7981 */ /* 0x000322000c1e1500 */
[----:B------:R-:W-:Y:S02]  /*1b40*/  LEA.HI.X.SX32 R83, R121, R0, 0x1, P0 ;  /* 0x0000000079537211 */ /* 0x000fe400000f0eff */
[----:B------:R-:W-:Y:S01]  /*1b50*/  LEA R121, R14, R117, 0x2 ;  /* 0x000000750e797211 */ /* 0x000fe200078e10ff */
[----:B------:R1:W4:Y:S01]  /*1b60*/  LDG.E.U16 R159, [R88.64] ;  /* 0x00000004589f7981 */ /* 0x000322000c1e1500 */
[----:B------:R-:W-:-:S03]  /*1b70*/  LEA R90, P0, R135, R2, 0x1 ;  /* 0x00000002875a7211 */ /* 0x000fc600078008ff */
[C---:B0-----:R-:W-:Y:S01]  /*1b80*/  IMAD R97, R14.reuse, 0x4, R121 ;  /* 0x000000040e617824 */ /* 0x041fe200078e0279 */
[-C--:B------:R-:W-:Y:S01]  /*1b90*/  LEA.HI.X.SX32 R91, R135, R0.reuse, 0x1, P0 ;  /* 0x00000000875b7211 */ /* 0x080fe200000f0eff */
[----:B------:R0:W4:Y:S02]  /*1ba0*/  LDG.E.U16 R161, [R82.64] ;  /* 0x0000000452a17981 */ /* 0x000124000c1e1500 */
[C---:B------:R-:W-:Y:S01]  /*1bb0*/  IMAD R135, R14.reuse, 0x4, R97 ;  /* 0x000000040e877824 */ /* 0x040fe200078e0261 */
        /* <DEDUP_REMOVED lines=14> */
[----:B------:R-:W-:-:S02]  /*1ca0*/  LEA.HI.X.SX32 R89, R97, R0, 0x1, P1 ;  /* 0x0000000061597211 */ /* 0x000fc400008f0eff */
[C---:B0-----:R-:W-:Y:S01]  /*1cb0*/  LEA R82, P0, R131.reuse, R2, 0x1 ;  /* 0x0000000283527211 */ /* 0x041fe200078008ff */
[C---:B------:R-:W-:Y:S02]  /*1cc0*/  IMAD R97, R14.reuse, 0x4, R117 ;  /* 0x000000040e617824 */ /* 0x040fe400078e0275 */
[----:B------:R0:W4:Y:S01]  /*1cd0*/  LDG.E.U16 R171, [R88.64] ;  /* 0x0000000458ab7981 */ /* 0x000122000c1e1500 */
[----:B------:R-:W-:Y:S01]  /*1ce0*/  LEA.HI.X.SX32 R83, R131, R0, 0x1, P0 ;  /* 0x0000000083537211 */ /* 0x000fe200000f0eff */
[C---:B------:R-:W-:Y:S01]  /*1cf0*/  IMAD R131, R14.reuse, 0x4, R97 ;  /* 0x000000040e837824 */ /* 0x040fe200078e0261 */
[-C--:B------:R-:W-:Y:S02]  /*1d00*/  LEA R90, P0, R141, R2.reuse, 0x1 ;  /* 0x000000028d5a7211 */ /* 0x080fe400078008ff */
[----:B------:R-:W-:Y:S01]  /*1d10*/  LEA R84, P1, R97, R2, 0x1 ;  /* 0x0000000261547211 */ /* 0x000fe200078208ff */
[----:B------:R0:W5:Y:S01]  /*1d20*/  LDG.E.U16 R173, [R82.64] ;  /* 0x0000000452ad7981 */ /* 0x000162000c1e1500 */
[----:B------:R-:W-:-:S02]  /*1d30*/  LEA R143, R14, R131, 0x2 ;  /* 0x000000830e8f7211 */ /* 0x000fc400078e10ff */
[----:B------:R-:W-:-:S03]  /*1d40*/  LEA.HI.X.SX32 R91, R141, R0, 0x1, P0 ;  /* 0x000000008d5b7211 */ /* 0x000fc600000f0eff */
[C---:B------:R-:W-:Y:S01]  /*1d50*/  IMAD R141, R14.reuse, 0x4, R143 ;  /* 0x000000040e8d7824 */ /* 0x040fe200078e028f */
[----:B-1----:R-:W-:Y:S01]  /*1d60*/  LEA R86, P0, R143, R2, 0x1 ;  /* 0x000000028f567211 */ /* 0x002fe200078008ff */
[----:B------:R1:W5:Y:S02]  /*1d70*/  LDG.E.U16 R175, [R90.64] ;  /* 0x000000045aaf7981 */ /* 0x000364000c1e1500 */
[----:B------:R-:W-:Y:S01]  /*1d80*/  IMAD R145, R14, 0x4, R141 ;  /* 0x000000040e917824 */ /* 0x000fe200078e028d */
[-C--:B------:R-:W-:Y:S02]  /*1d90*/  LEA.HI.X.SX32 R85, R97, R0.reuse, 0x1, P1 ;  /* 0x0000000061557211 */ /* 0x080fe400008f0eff */
[----:B------:R-:W-:Y:S02]  /*1da0*/  LEA.HI.X.SX32 R87, R143, R0, 0x1, P0 ;  /* 0x000000008f577211 */ /* 0x000fe400000f0eff */
[-C--:B------:R-:W-:Y:S01]  /*1db0*/  LEA R92, P1, R145, R2.reuse, 0x1 ;  /* 0x00000002915c7211 */ /* 0x080fe200078208ff */
[----:B------:R1:W5:Y:S01]  /*1dc0*/  LDG.E.U16 R143, [R84.64] ;  /* 0x00000004548f7981 */ /* 0x000362000c1e1500 */
[----:B0-----:R-:W-:-:S02]  /*1dd0*/  LEA R88, P0, R125, R2, 0x1 ;  /* 0x000000027d587211 */ /* 0x001fc400078008ff */
[-C--:B------:R-:W-:Y:S01]  /*1de0*/  LEA.HI.X.SX32 R93, R145, R0.reuse, 0x1, P1 ;  /* 0x00000000915d7211 */ /* 0x080fe200008f0eff */
[----:B------:R0:W5:Y:S01]  /*1df0*/  LDG.E.U16 R177, [R86.64] ;  /* 0x0000000456b17981 */ /* 0x000162000c1e1500 */
[----:B------:R-:W-:Y:S02]  /*1e00*/  LEA.HI.X.SX32 R89, R125, R0, 0x1, P0 ;  /* 0x000000007d597211 */ /* 0x000fe400000f0eff */
[-C--:B------:R-:W-:Y:S01]  /*1e10*/  LEA R82, P1, R129, R2.reuse, 0x1 ;  /* 0x0000000281527211 */ /* 0x080fe200078208ff */
[----:B------:R0:W5:Y:S01]  /*1e20*/  LDG.E.U16 R125, [R92.64] ;  /* 0x000000045c7d7981 */ /* 0x000162000c1e1500 */
[----:B------:R-:W-:Y:S02]  /*1e30*/  LEA R96, P0, R113, R2, 0x1 ;  /* 0x0000000271607211 */ /* 0x000fe400078008ff */
[-C--:B------:R-:W-:Y:S01]  /*1e40*/  LEA.HI.X.SX32 R83, R129, R0.reuse, 0x1, P1 ;  /* 0x0000000081537211 */ /* 0x080fe200008f0eff */
[----:B------:R0:W5:Y:S01]  /*1e50*/  LDG.E.U16 R114, [R88.64] ;  /* 0x0000000458727981 */ /* 0x000162000c1e1500 */
[----:B------:R-:W-:-:S02]  /*1e60*/  LEA.HI.X.SX32 R97, R113, R0, 0x1, P0 ;  /* 0x0000000071617211 */ /* 0x000fc400000f0eff */
[-C--:B-1----:R-:W-:Y:S01]  /*1e70*/  LEA R90, P1, R103, R2.reuse, 0x1 ;  /* 0x00000002675a7211 */ /* 0x082fe200078208ff */
[----:B------:R1:W5:Y:S01]  /*1e80*/  LDG.E.U16 R113, [R82.64] ;  /* 0x0000000452717981 */ /* 0x000362000c1e1500 */
[----:B------:R-:W-:Y:S02]  /*1e90*/  LEA R84, P0, R133, R2, 0x1 ;  /* 0x0000000285547211 */ /* 0x000fe400078008ff */
[-C--:B------:R-:W-:Y:S01]  /*1ea0*/  LEA.HI.X.SX32 R91, R103, R0.reuse, 0x1, P1 ;  /* 0x00000000675b7211 */ /* 0x080fe200008f0eff */
[----:B------:R1:W5:Y:S01]  /*1eb0*/  LDG.E.U16 R116, [R96.64] ;  /* 0x0000000460747981 */ /* 0x000362000c1e1500 */
[----:B------:R-:W-:Y:S02]  /*1ec0*/  LEA.HI.X.SX32 R85, R133, R0, 0x1, P0 ;  /* 0x0000000085557211 */ /* 0x000fe400000f0eff */
[-C--:B0-----:R-:W-:Y:S01]  /*1ed0*/  LEA R86, P0, R119, R2.reuse, 0x1 ;  /* 0x0000000277567211 */ /* 0x081fe200078008ff */
[----:B------:R0:W5:Y:S01]  /*1ee0*/  LDG.E.U16 R118, [R90.64] ;  /* 0x000000045a767981 */ /* 0x000162000c1e1500 */
[----:B------:R-:W-:-:S02]  /*1ef0*/  LEA R92, P1, R123, R2, 0x1 ;  /* 0x000000027b5c7211 */ /* 0x000fc400078208ff */
[----:B------:R-:W-:Y:S02]  /*1f00*/  LEA R145, R14, R145, 0x2 ;  /* 0x000000910e917211 */ /* 0x000fe400078e10ff */
[-C--:B------:R-:W-:Y:S01]  /*1f10*/  LEA.HI.X.SX32 R87, R119, R0.reuse, 0x1, P0 ;  /* 0x0000000077577211 */ /* 0x080fe200000f0eff */
[----:B------:R0:W5:Y:S01]  /*1f20*/  LDG.E.U16 R14, [R84.64] ;  /* 0x00000004540e7981 */ /* 0x000162000c1e1500 */
[----:B------:R-:W-:Y:S02]  /*1f30*/  LEA.HI.X.SX32 R93, R123, R0, 0x1, P1 ;  /* 0x000000007b5d7211 */ /* 0x000fe400008f0eff */
[-C--:B-1----:R-:W-:Y:S01]  /*1f40*/  LEA R82, P1, R145, R2.reuse, 0x1 ;  /* 0x0000000291527211 */ /* 0x082fe200078208ff */
[----:B------:R1:W5:Y:S01]  /*1f50*/  LDG.E.U16 R119, [R86.64] ;  /* 0x0000000456777981 */ /* 0x000362000c1e1500 */
[----:B------:R-:W-:Y:S02]  /*1f60*/  LEA R88, P0, R127, R2, 0x1 ;  /* 0x000000027f587211 */ /* 0x000fe400078008ff */
[-C--:B------:R-:W-:Y:S01]  /*1f70*/  LEA.HI.X.SX32 R83, R145, R0.reuse, 0x1, P1 ;  /* 0x0000000091537211 */ /* 0x080fe200008f0eff */
[----:B------:R1:W5:Y:S01]  /*1f80*/  LDG.E.U16 R120, [R92.64] ;  /* 0x000000045c787981 */ /* 0x000362000c1e1500 */
[----:B------:R-:W-:-:S02]  /*1f90*/  LEA.HI.X.SX32 R89, R127, R0, 0x1, P0 ;  /* 0x000000007f597211 */ /* 0x000fc400000f0eff */
[-C--:B0-----:R-:W-:Y:S01]  /*1fa0*/  LEA R90, P1, R137, R2.reuse, 0x1 ;  /* 0x00000002895a7211 */ /* 0x081fe200078208ff */
[----:B------:R0:W5:Y:S01]  /*1fb0*/  LDG.E.U16 R123, [R82.64] ;  /* 0x00000004527b7981 */ /* 0x000162000c1e1500 */
[----:B------:R-:W-:Y:S02]  /*1fc0*/  LEA R84, P0, R115, R2, 0x1 ;  /* 0x0000000273547211 */ /* 0x000fe400078008ff */
[-C--:B------:R-:W-:Y:S01]  /*1fd0*/  LEA.HI.X.SX32 R91, R137, R0.reuse, 0x1, P1 ;  /* 0x00000000895b7211 */ /* 0x080fe200008f0eff */
[----:B------:R0:W5:Y:S01]  /*1fe0*/  LDG.E.U16 R122, [R88.64] ;  /* 0x00000004587a7981 */ /* 0x000162000c1e1500 */
[----:B------:R-:W-:Y:S02]  /*1ff0*/  LEA.HI.X.SX32 R85, R115, R0, 0x1, P0 ;  /* 0x0000000073557211 */ /* 0x000fe400000f0eff */
[-C--:B------:R-:W-:Y:S01]  /*2000*/  LEA R96, P1, R121, R2.reuse, 0x1 ;  /* 0x0000000279607211 */ /* 0x080fe200078208ff */
[----:B------:R-:W5:Y:S01]  /*2010*/  LDG.E.U16 R90, [R90.64] ;  /* 0x000000045a5a7981 */ /* 0x000f62000c1e1500 */
[----:B-1----:R-:W-:-:S02]  /*2020*/  LEA R86, P0, R135, R2, 0x1 ;  /* 0x0000000287567211 */ /* 0x002fc400078008ff */
[-C--:B------:R-:W-:Y:S01]  /*2030*/  LEA.HI.X.SX32 R97, R121, R0.reuse, 0x1, P1 ;  /* 0x0000000079617211 */ /* 0x080fe200008f0eff */
[----:B------:R1:W5:Y:S01]  /*2040*/  LDG.E.U16 R84, [R84.64] ;  /* 0x0000000454547981 */ /* 0x000362000c1e1500 */
[----:B------:R-:W-:Y:S02]  /*2050*/  LEA.HI.X.SX32 R87, R135, R0, 0x1, P0 ;  /* 0x0000000087577211 */ /* 0x000fe400000f0eff */
[-C--:B0-----:R-:W-:Y:S01]  /*2060*/  LEA R82, P0, R139, R2.reuse, 0x1 ;  /* 0x000000028b527211 */ /* 0x081fe200078008ff */
[----:B------:R-:W5:Y:S01]  /*2070*/  LDG.E.U16 R96, [R96.64] ;  /* 0x0000000460607981 */ /* 0x000f62000c1e1500 */
[----:B------:R-:W-:Y:S02]  /*2080*/  LEA R92, P1, R117, R2, 0x1 ;  /* 0x00000002755c7211 */ /* 0x000fe400078208ff */
[-C--:B------:R-:W-:Y:S01]  /*2090*/  LEA.HI.X.SX32 R83, R139, R0.reuse, 0x1, P0 ;  /* 0x000000008b537211 */ /* 0x080fe200000f0eff */
[----:B------:R0:W5:Y:S01]  /*20a0*/  LDG.E.U16 R86, [R86.64] ;  /* 0x0000000456567981 */ /* 0x000162000c1e1500 */
[----:B------:R-:W-:-:S02]  /*20b0*/  LEA.HI.X.SX32 R93, R117, R0, 0x1, P1 ;  /* 0x00000000755d7211 */ /* 0x000fc400008f0eff */
[-C--:B------:R-:W-:Y:S01]  /*20c0*/  LEA R88, P0, R131, R2.reuse, 0x1 ;  /* 0x0000000283587211 */ /* 0x080fe200078008ff */
[----:B------:R0:W5:Y:S01]  /*20d0*/  LDG.E.U16 R82, [R82.64] ;  /* 0x0000000452527981 */ /* 0x000162000c1e1500 */
[----:B------:R-:W-:Y:S02]  /*20e0*/  LEA R102, P1, R141, R2, 0x1 ;  /* 0x000000028d667211 */ /* 0x000fe400078208ff */
[-C--:B------:R-:W-:Y:S01]  /*20f0*/  LEA.HI.X.SX32 R89, R131, R0.reuse, 0x1, P0 ;  /* 0x0000000083597211 */ /* 0x080fe200000f0eff */
[----:B------:R-:W5:Y:S01]  /*2100*/  LDG.E.U16 R92, [R92.64] ;  /* 0x000000045c5c7981 */ /* 0x000f62000c1e1500 */
[----:B------:R-:W-:-:S03]  /*2110*/  LEA.HI.X.SX32 R103, R141, R0, 0x1, P1 ;  /* 0x000000008d677211 */ /* 0x000fc600008f0eff */
[----:B------:R-:W5:Y:S04]  /*2120*/  LDG.E.U16 R88, [R88.64] ;  /* 0x0000000458587981 */ /* 0x000f68000c1e1500 */
[----:B------:R-:W5:Y:S01]  /*2130*/  LDG.E.U16 R102, [R102.64] ;  /* 0x0000000466667981 */ /* 0x000f62000c1e1500 */
[----:B------:R-:W-:Y:S02]  /*2140*/  LOP3.LUT R2, R156, 0x3f, RZ, 0xc0, !PT ;  /* 0x0000003f9c027812 */ /* 0x000fe400078ec0ff */
[----:B-1----:R-:W-:-:S03]  /*2150*/  SHF.R.S32.HI R85, RZ, 0x6, R156 ;  /* 0x00000006ff557819 */ /* 0x002fc6000001149c */
[----:B------:R-:W-:Y:S01]  /*2160*/  IMAD.SHL.U32 R0, R2, 0x2, RZ ;  /* 0x0000000202007824 */ /* 0x000fe200078e00ff */
[----:B------:R-:W-:-:S04]  /*2170*/  SGXT R85, R85, 0x1 ;  /* 0x000000015555781a */ /* 0x000fc80000000200 */
[----:B------:R-:W-:-:S05]  /*2180*/  LOP3.LUT R0, R0, 0x90, R85, 0x78, !PT ;  /* 0x0000009000007812 */ /* 0x000fca00078e7855 */
[----:B--2---:R1:W-:Y:S01]  /*2190*/  STS.U16 [R0+0x400], R7 ;  /* 0x0004000700007388 */ /* 0x0043e20000000400 */
[----:B0-----:R-:W-:-:S03]  /*21a0*/  MOV R83, c[0x0][0x1d0] ;  /* 0x0000740000537a02 */ /* 0x001fc60000000f00 */
[----:B------:R-:W-:Y:S01]  /*21b0*/  STS.U16 [R0], R3 ;  /* 0x0000000300007388 */ /* 0x000fe20000000400 */
[----:B-1----:R-:W-:-:S03]  /*21c0*/  LOP3.LUT R7, R0, 0x20, RZ, 0x3c, !PT ;  /* 0x0000002000077812 */ /* 0x002fc600078e3cff */
[----:B------:R0:W-:Y:S04]  /*21d0*/  STS.U16 [R0+0x200], R5 ;  /* 0x0002000500007388 */ /* 0x0001e80000000400 */
[----:B------:R-:W-:Y:S04]  /*21e0*/  STS.U16 [R0+0x600], R9 ;  /* 0x0006000900007388 */ /* 0x000fe80000000400 */
        /* <DEDUP_REMOVED lines=19> */
[----:B---3--:R-:W-:Y:S04]  /*2320*/  STS.U16 [R0+0x2e00], R51 ;  /* 0x002e003300007388 */ /* 0x008fe80000000400 */
        /* <DEDUP_REMOVED lines=22> */
[----:B----4-:R-:W-:Y:S04]  /*2490*/  STS.U16 [R0+0x5c00], R147 ;  /* 0x005c009300007388 */ /* 0x010fe80000000400 */
        /* <DEDUP_REMOVED lines=12> */
[----:B-----5:R-:W-:Y:S04]  /*2560*/  STS.U16 [R0+0x7600], R173 ;  /* 0x007600ad00007388 */ /* 0x020fe80000000400 */
        /* <DEDUP_REMOVED lines=13> */
[----:B------:R-:W-:Y:S01]  /*2640*/  STS.U16 [R7+0x6700], R14 ;  /* 0x0067000e07007388 */ /* 0x000fe20000000400 */
[----:B------:R-:W-:Y:S01]  /*2650*/  ISETP.GE.AND P0, PT, R83, 0x1, PT ;  /* 0x000000015300780c */ /* 0x000fe20003f06270 */
[C---:B------:R-:W-:Y:S01]  /*2660*/  IMAD.SHL.U32 R87, R156.reuse, 0x800, RZ ;  /* 0x000008009c577824 */ /* 0x040fe200078e00ff */
[----:B------:R-:W-:-:S04]  /*2670*/  LOP3.LUT R146, R156, 0x7f, RZ, 0xc0, !PT ;  /* 0x0000007f9c927812 */ /* 0x000fc800078ec0ff */
[----:B------:R-:W-:Y:S01]  /*2680*/  LOP3.LUT R87, R87, 0x3000, RZ, 0xc0, !PT ;  /* 0x0000300057577812 */ /* 0x000fe200078ec0ff */
[----:B------:R1:W-:Y:S01]  /*2690*/  STS.U16 [R7+0x100], R4 ;  /* 0x0001000407007388 */ /* 0x0003e20000000400 */
[----:B------:R-:W-:Y:S01]  /*26a0*/  IMAD.MOV.U32 R221, RZ, RZ, 0x3f800000 ;  /* 0x3f800000ffdd7424 */ /* 0x000fe200078e00ff */
[----:B0-----:R-:W-:Y:S01]  /*26b0*/  MOV R5, 0xff800000 ;  /* 0xff80000000057802 */ /* 0x001fe20000000f00 */
[----:B------:R-:W-:Y:S01]  /*26c0*/  IMAD.MOV.U32 R3, RZ, RZ, -0x800000 ;  /* 0xff800000ff037424 */ /* 0x000fe200078e00ff */
[----:B------:R0:W-:Y:S01]  /*26d0*/  STS.U16 [R7+0x1500], R24 ;  /* 0x0015001807007388 */ /* 0x0001e20000000400 */
[----:B------:R-:W-:Y:S01]  /*26e0*/  IMAD R2, R2, 0x10, R87 ;  /* 0x0000001002027824 */ /* 0x000fe200078e0257 */
[----:B------:R-:W-:Y:S01]  /*26f0*/  MOV R2, 0xff800000 ;  /* 0xff80000000027802 */ /* 0x000fe20000000f00 */
[----:B------:R-:W-:Y:S01]  /*2700*/  IMAD.MOV.U32 R219, RZ, RZ, 0x3f800000 ;  /* 0x3f800000ffdb7424 */ /* 0x000fe200078e00ff */
[----:B------:R2:W-:Y:S01]  /*2710*/  STS.U16 [R7+0x1700], R26 ;  /* 0x0017001a07007388 */ /* 0x0005e20000000400 */
[----:B------:R-:W-:Y:S01]  /*2720*/  IMAD.MOV.U32 R217, RZ, RZ, 0x3f800000 ;  /* 0x3f800000ffd97424 */ /* 0x000fe200078e00ff */
[----:B------:R-:W-:Y:S01]  /*2730*/  MOV R215, 0x3f800000 ;  /* 0x3f80000000d77802 */ /* 0x000fe20000000f00 */
[----:B-1----:R-:W-:Y:S01]  /*2740*/  IMAD.MOV.U32 R4, RZ, RZ, -0x800000 ;  /* 0xff800000ff047424 */ /* 0x002fe200078e00ff */
[----:B------:R1:W-:Y:S01]  /*2750*/  STS.U16 [R7+0x1900], R28 ;  /* 0x0019001c07007388 */ /* 0x0003e20000000400 */
[----:B------:R-:W-:Y:S01]  /*2760*/  CS2R R184, SRZ ;  /* 0x0000000000b87805 */ /* 0x000fe2000001ff00 */
[----:B0-----:R-:W-:Y:S01]  /*2770*/  CS2R R24, SRZ ;  /* 0x0000000000187805 */ /* 0x001fe2000001ff00 */
[----:B------:R-:W-:Y:S01]  /*2780*/  CS2R R186, SRZ ;  /* 0x0000000000ba7805 */ /* 0x000fe2000001ff00 */
[----:B------:R0:W-:Y:S01]  /*2790*/  STS.U16 [R7+0x1b00], R30 ;  /* 0x001b001e07007388 */ /* 0x0001e20000000400 */
[----:B------:R-:W-:Y:S01]  /*27a0*/  CS2R R188, SRZ ;  /* 0x0000000000bc7805 */ /* 0x000fe2000001ff00 */
[----:B--2---:R-:W-:Y:S01]  /*27b0*/  CS2R R26, SRZ ;  /* 0x00000000001a7805 */ /* 0x004fe2000001ff00 */
[----:B------:R-:W-:Y:S01]  /*27c0*/  CS2R R190, SRZ ;  /* 0x0000000000be7805 */ /* 0x000fe2000001ff00 */
[----:B------:R2:W-:Y:S01]  /*27d0*/  STS.U16 [R7+0x1d00], R32 ;  /* 0x001d002007007388 */ /* 0x0005e20000000400 */
[----:B------:R-:W-:Y:S01]  /*27e0*/  CS2R R140, SRZ ;  /* 0x00000000008c7805 */ /* 0x000fe2000001ff00 */
[----:B-1----:R-:W-:Y:S01]  /*27f0*/  CS2R R28, SRZ ;  /* 0x00000000001c7805 */ /* 0x002fe2000001ff00 */
[----:B------:R-:W-:Y:S01]  /*2800*/  CS2R R142, SRZ ;  /* 0x00000000008e7805 */ /* 0x000fe2000001ff00 */
        /* <DEDUP_REMOVED lines=11> */
[----:B------:R-:W-:Y:S01]  /*28c0*/  ISETP.GE.U32.AND P2, PT, R146, 0x20, PT ;  /* 0x000000209200780c */ /* 0x000fe20003f46070 */
[----:B------:R1:W-:Y:S01]  /*28d0*/  STS.U16 [R7+0x2500], R40 ;  /* 0x0025002807007388 */ /* 0x0003e20000000400 */
[----:B------:R-:W-:Y:S01]  /*28e0*/  CS2R R134, SRZ ;  /* 0x0000000000867805 */ /* 0x000fe2000001ff00 */
[----:B0-----:R-:W-:Y:S01]  /*28f0*/  CS2R R36, SRZ ;  /* 0x0000000000247805 */ /* 0x001fe2000001ff00 */
[----:B------:R-:W-:Y:S01]  /*2900*/  CS2R R136, SRZ ;  /* 0x0000000000887805 */ /* 0x000fe2000001ff00 */
[----:B------:R0:W-:Y:S01]  /*2910*/  STS.U16 [R7+0x2700], R42 ;  /* 0x0027002a07007388 */ /* 0x0001e20000000400 */
[----:B------:R-:W-:Y:S01]  /*2920*/  CS2R R138, SRZ ;  /* 0x00000000008a7805 */ /* 0x000fe2000001ff00 */
[----:B--2---:R-:W-:Y:S01]  /*2930*/  CS2R R38, SRZ ;  /* 0x0000000000267805 */ /* 0x004fe2000001ff00 */
[----:B------:R-:W-:Y:S01]  /*2940*/  IMAD.SHL.U32 R158, R156, 0x20, RZ ;  /* 0x000000209c9e7824 */ /* 0x000fe200078e00ff */
[----:B------:R2:W-:Y:S01]  /*2950*/  STS.U16 [R7+0x2900], R44 ;  /* 0x0029002c07007388 */ /* 0x0005e20000000400 */
[----:B-1----:R-:W-:-:S03]  /*2960*/  CS2R R40, SRZ ;  /* 0x0000000000287805 */ /* 0x002fc6000001ff00 */
[----:B------:R1:W-:Y:S01]  /*2970*/  STS.U16 [R7+0x2b00], R46 ;  /* 0x002b002e07007388 */ /* 0x0003e20000000400 */
[----:B0-----:R-:W-:-:S03]  /*2980*/  CS2R R42, SRZ ;  /* 0x00000000002a7805 */ /* 0x001fc6000001ff00 */
[----:B------:R0:W-:Y:S01]  /*2990*/  STS.U16 [R7+0x2d00], R48 ;  /* 0x002d003007007388 */ /* 0x0001e20000000400 */
[----:B--2---:R-:W-:-:S03]  /*29a0*/  CS2R R44, SRZ ;  /* 0x00000000002c7805 */ /* 0x004fc6000001ff00 */
        /* <DEDUP_REMOVED lines=14> */
[----:B------:R-:W-:Y:S01]  /*2a90*/  STS.U16 [R7+0x7f00], R123 ;  /* 0x007f007b07007388 */ /* 0x000fe20000000400 */
[----:B0-----:R-:W-:-:S03]  /*2aa0*/  CS2R R60, SRZ ;  /* 0x00000000003c7805 */ /* 0x001fc6000001ff00 */
[----:B------:R0:W-:Y:S01]  /*2ab0*/  STS.U16 [R7+0x3d00], R64 ;  /* 0x003d004007007388 */ /* 0x0001e20000000400 */
[----:B--2---:R-:W-:-:S03]  /*2ac0*/  CS2R R62, SRZ ;  /* 0x00000000003e7805 */ /* 0x004fc6000001ff00 */
[----:B------:R1:W-:Y:S04]  /*2ad0*/  STS.U16 [R7+0x3f00], R66 ;  /* 0x003f004207007388 */ /* 0x0003e80000000400 */
[----:B------:R2:W-:Y:S01]  /*2ae0*/  STS.U16 [R7+0x4100], R68 ;  /* 0x0041004407007388 */ /* 0x0005e20000000400 */
[----:B0-----:R-:W-:-:S03]  /*2af0*/  CS2R R64, SRZ ;  /* 0x0000000000407805 */ /* 0x001fc6000001ff00 */
[----:B------:R0:W-:Y:S01]  /*2b00*/  STS.U16 [R7+0x4300], R70 ;  /* 0x0043004607007388 */ /* 0x0001e20000000400 */
[----:B-1----:R-:W-:-:S03]  /*2b10*/  CS2R R66, SRZ ;  /* 0x0000000000427805 */ /* 0x002fc6000001ff00 */
[----:B------:R1:W-:Y:S01]  /*2b20*/  STS.U16 [R7+0x4500], R72 ;  /* 0x0045004807007388 */ /* 0x0003e20000000400 */
[----:B--2---:R-:W-:-:S03]  /*2b30*/  CS2R R68, SRZ ;  /* 0x0000000000447805 */ /* 0x004fc6000001ff00 */
        /* <DEDUP_REMOVED lines=22> */
[----:B------:R-:W-:Y:S01]  /*2ca0*/  STS.U16 [R7+0x5d00], R112 ;  /* 0x005d007007007388 */ /* 0x000fe20000000400 */
[----:B--2---:R-:W-:-:S03]  /*2cb0*/  CS2R R108, SRZ ;  /* 0x00000000006c7805 */ /* 0x004fc6000001ff00 */
[----:B------:R1:W-:Y:S01]  /*2cc0*/  STS.U16 [R7+0x5f00], R114 ;  /* 0x005f007207007388 */ /* 0x0003e20000000400 */
[----:B0-----:R-:W-:-:S03]  /*2cd0*/  CS2R R110, SRZ ;  /* 0x00000000006e7805 */ /* 0x001fc6000001ff00 */
[----:B------:R0:W-:Y:S04]  /*2ce0*/  STS.U16 [R7+0x6100], R113 ;  /* 0x0061007107007388 */ /* 0x0001e80000000400 */
        /* <DEDUP_REMOVED lines=24> */
[----:B--2---:R-:W-:Y:S01]  /*2e70*/  CS2R R92, SRZ ;  /* 0x00000000005c7805 */ /* 0x004fe2000001ff00 */
[----:B0-----:R-:W-:Y:S01]  /*2e80*/  CS2R R88, SRZ ;  /* 0x0000000000587805 */ /* 0x001fe2000001ff00 */
[----:B-1----:R-:W-:Y:S01]  /*2e90*/  CS2R R102, SRZ ;  /* 0x0000000000667805 */ /* 0x002fe2000001ff00 */
[----:B------:R-:W-:Y:S05]  /*2ea0*/  @!P0 BRA `(.L_x_0) ;  /* 0x00005f8000008947 */ /* 0x000fea0003800000 */
[C---:B------:R-:W-:Y:S01]  /*2eb0*/  LOP3.LUT R4, R156.reuse, 0xf, RZ, 0xc0, !PT ;  /* 0x0000000f9c047812 */ /* 0x040fe200078ec0ff */
[----:B------:R-:W-:Y:S01]  /*2ec0*/  IMAD.SHL.U32 R7, R156, 0x8, RZ ;  /* 0x000000089c077824 */ /* 0x000fe200078e00ff */
[--C-:B------:R-:W-:Y:S01]  /*2ed0*/  SHF.R.U32.HI R12, RZ, 0x4, R156.reuse ;  /* 0x00000004ff0c7819 */ /* 0x100fe2000001169c */
[----:B------:R-:W-:Y:S01]  /*2ee0*/  IMAD R2, R144, c[0x0][0x1b0], RZ ;  /* 0x00006c0090027a24 */ /* 0x000fe200078e02ff */
[----:B------:R-:W-:Y:S01]  /*2ef0*/  MOV R44, c[0x0][0x1b8] ;  /* 0x00006e00002c7a02 */ /* 0x000fe20000000f00 */
[----:B------:R-:W-:Y:S01]  /*2f00*/  IMAD R5, R4, c[0x0][0x1b4], RZ ;  /* 0x00006d0004057a24 */ /* 0x000fe200078e02ff */
[----:B------:R-:W-:Y:S01]  /*2f10*/  SGXT.U32 R4, R12, 0x3 ;  /* 0x000000030c04781a */ /* 0x000fe20000000000 */
[----:B------:R-:W-:Y:S01]  /*2f20*/  IMAD.MOV.U32 R145, RZ, RZ, -0x800000 ;  /* 0xff800000ff917424 */ /* 0x000fe200078e00ff */
[----:B------:R-:W-:Y:S01]  /*2f30*/  SHF.R.S32.HI R3, RZ, 0x4, R156 ;  /* 0x00000004ff037819 */ /* 0x000fe2000001149c */
[----:B------:R-:W-:Y:S01]  /*2f40*/  IMAD.MOV.U32 R217, RZ, RZ, 0x3f800000 ;  /* 0x3f800000ffd97424 */ /* 0x000fe200078e00ff */
[----:B------:R-:W-:Y:S01]  /*2f50*/  LOP3.LUT R9, R156, 0x20, RZ, 0xc0, !PT ;  /* 0x000000209c097812 */ /* 0x000fe200078ec0ff */
[----:B------:R-:W-:Y:S01]  /*2f60*/  IMAD R15, R4, c[0x0][0x1b8], RZ ;  /* 0x00006e00040f7a24 */ /* 0x000fe200078e02ff */
[----:B------:R-:W-:Y:S01]  /*2f70*/  SGXT R3, R3, 0x1 ;  /* 0x000000010303781a */ /* 0x000fe20000000200 */
[----:B------:R-:W-:Y:S01]  /*2f80*/  CS2R R56, SRZ ;  /* 0x0000000000387805 */ /* 0x000fe2000001ff00 */
[----:B------:R-:W-:Y:S01]  /*2f90*/  SHF.R.U32.HI R6, RZ, 0x1, R9 ;  /* 0x00000001ff067819 */ /* 0x000fe20000011609 */
[----:B------:R-:W-:Y:S01]  /*2fa0*/  IMAD R16, R44, 0x8, R15 ;  /* 0x000000082c107824 */ /* 0x000fe200078e020f */
[C---:B------:R-:W-:Y:S01]  /*2fb0*/  LOP3.LUT P0, R8, R156.reuse, 0x3, RZ, 0xc0, !PT ;  /* 0x000000039c087812 */ /* 0x040fe2000780c0ff */
[----:B------:R-:W-:Y:S01]  /*2fc0*/  CS2R R58, SRZ ;  /* 0x00000000003a7805 */ /* 0x000fe2000001ff00 */
[----:B------:R-:W-:Y:S01]  /*2fd0*/  LOP3.LUT R11, R156, 0x10, RZ, 0xc0, !PT ;  /* 0x000000109c0b7812 */ /* 0x000fe200078ec0ff */
[----:B------:R-:W-:Y:S01]  /*2fe0*/  IMAD R17, R44, 0x8, R16 ;  /* 0x000000082c117824 */ /* 0x000fe200078e0210 */
[----:B------:R-:W-:Y:S01]  /*2ff0*/  LOP3.LUT R13, R7, 0x60, RZ, 0xc0, !PT ;  /* 0x00000060070d7812 */ /* 0x000fe200078ec0ff */
[----:B------:R-:W-:Y:S01]  /*3000*/  CS2R R60, SRZ ;  /* 0x00000000003c7805 */ /* 0x000fe2000001ff00 */
[----:B------:R-:W-:Y:S01]  /*3010*/  LOP3.LUT R10, R6, 0x90, R3, 0x78, !PT ;  /* 0x00000090060a7812 */ /* 0x000fe200078e7803 */
[----:B------:R-:W-:Y:S01]  /*3020*/  IMAD R24, R44, 0x8, R17 ;  /* 0x000000082c187824 */ /* 0x000fe200078e0211 */
[----:B------:R-:W-:Y:S01]  /*3030*/  LOP3.LUT R6, R156, 0x7, RZ, 0xc0, !PT ;  /* 0x000000079c067812 */ /* 0x000fe200078ec0ff */
[----:B------:R-:W-:Y:S01]  /*3040*/  IMAD R12, R11, 0x2, R8 ;  /* 0x000000020b0c7824 */ /* 0x000fe200078e0208 */
[----:B------:R-:W-:Y:S01]  /*3050*/  LOP3.LUT R7, R7, 0x30, RZ, 0xc0, !PT ;  /* 0x0000003007077812 */ /* 0x000fe200078ec0ff */
[----:B------:R-:W-:Y:S01]  /*3060*/  IMAD R25, R44, 0x8, R24 ;  /* 0x000000082c197824 */ /* 0x000fe200078e0218 */
[----:B------:R-:W-:Y:S01]  /*3070*/  LOP3.LUT R3, R156, 0x60, RZ, 0xc0, !PT ;  /* 0x000000609c037812 */ /* 0x000fe200078ec0ff */
[----:B------:R-:W-:Y:S01]  /*3080*/  IMAD R13, R8, 0x4, R13 ;  /* 0x00000004080d7824 */ /* 0x000fe200078e020d */
[C---:B------:R-:W-:Y:S01]  /*3090*/  LEA R8, R6.reuse, R9, 0x2 ;  /* 0x0000000906087211 */ /* 0x040fe200078e10ff */
[----:B------:R-:W-:Y:S01]  /*30a0*/  IMAD R7, R6, 0x40, R7 ;  /* 0x0000004006077824 */ /* 0x000fe200078e0207 */
[----:B------:R-:W-:Y:S01]  /*30b0*/  LEA R26, R44, R25, 0x3 ;  /* 0x000000192c1a7211 */ /* 0x000fe200078e18ff */
[----:B------:R-:W-:Y:S01]  /*30c0*/  IMAD.SHL.U32 R9, R6, 0x10, RZ ;  /* 0x0000001006097824 */ /* 0x000fe200078e00ff */
[----:B------:R-:W-:Y:S01]  /*30d0*/  LEA R19, R12, R3, 0x2 ;  /* 0x000000030c137211 */ /* 0x000fe200078e10ff */
[----:B------:R-:W-:Y:S01]  /*30e0*/  IMAD.SHL.U32 R3, R2, 0x2, RZ ;  /* 0x0000000202037824 */ /* 0x000fe200078e00ff */
[----:B------:R-:W-:Y:S01]  /*30f0*/  LEA R27, R44, R26, 0x3 ;  /* 0x0000001a2c1b7211 */ /* 0x000fe200078e18ff */
[C---:B------:R-:W-:Y:S01]  /*3100*/  IMAD.SHL.U32 R6, R5.reuse, 0x2, RZ ;  /* 0x0000000205067824 */ /* 0x040fe200078e00ff */
[----:B------:R-:W-:Y:S01]  /*3110*/  SHF.L.U32 R252, R156, 0x1, RZ ;  /* 0x000000019cfc7819 */ /* 0x000fe200000006ff */
[----:B------:R-:W-:Y:S01]  /*3120*/  IMAD.HI R2, R2, 0x2, RZ ;  /* 0x0000000202027827 */ /* 0x000fe200078e02ff */
[----:B------:R-:W-:Y:S01]  /*3130*/  IADD3 R10, R10, R13, RZ ;  /* 0x0000000d0a0a7210 */ /* 0x000fe20007ffe0ff */
[----:B------:R-:W-:Y:S01]  /*3140*/  CS2R R62, SRZ ;  /* 0x00000000003e7805 */ /* 0x000fe2000001ff00 */
[----:B------:R-:W-:Y:S01]  /*3150*/  IADD3 R230, P1, P3, R6, c[0x0][0x170], R3 ;  /* 0x00005c0006e67a10 */ /* 0x000fe20007b3e003 */
[----:B------:R-:W-:Y:S01]  /*3160*/  IMAD.HI R5, R5, 0x2, RZ ;  /* 0x0000000205057827 */ /* 0x000fe200078e02ff */
[----:B------:R-:W-:Y:S01]  /*3170*/  SHF.R.S32.HI R3, RZ, 0x2, R156 ;  /* 0x00000002ff037819 */ /* 0x000fe2000001149c */
[----:B------:R-:W-:Y:S01]  /*3180*/  CS2R R64, SRZ ;  /* 0x0000000000407805 */ /* 0x000fe2000001ff00 */
[----:B------:R-:W-:Y:S01]  /*3190*/  LOP3.LUT R4, R7, 0x10, R252, 0x78, !PT ;  /* 0x0000001007047812 */ /* 0x000fe200078e78fc */
[C---:B------:R-:W-:Y:S01]  /*31a0*/  IMAD R28, R44.reuse, 0x10, R27 ;  /* 0x000000102c1c7824 */ /* 0x040fe200078e021b */
[----:B------:R-:W-:Y:S01]  /*31b0*/  IADD3.X R42, R5, c[0x0][0x174], R2, P1, P3 ;  /* 0x00005d00052a7a10 */ /* 0x000fe20000fe6402 */
[----:B------:R-:W-:Y:S01]  /*31c0*/  IMAD.MOV.U32 R6, RZ, RZ, c[0x0][0x1a8] ;  /* 0x00006a00ff067624 */ /* 0x000fe200078e00ff */
[----:B------:R-:W-:Y:S01]  /*31d0*/  SGXT R2, R3, 0x1 ;  /* 0x000000010302781a */ /* 0x000fe20000000200 */
[----:B------:R-:W-:Y:S01]  /*31e0*/  IMAD R29, R44, 0x8, R28 ;  /* 0x000000082c1d7824 */ /* 0x000fe200078e021c */
[----:B------:R-:W-:Y:S01]  /*31f0*/  LEA R11, R11, R4, 0x5 ;  /* 0x000000040b0b7211 */ /* 0x000fe200078e28ff */
[----:B------:R-:W-:Y:S01]  /*3200*/  IMAD R3, R144, c[0x0][0x1a0], RZ ;  /* 0x0000680090037a24 */ /* 0x000fe200078e02ff */
[----:B------:R-:W-:Y:S01]  /*3210*/  LOP3.LUT R2, R2, 0x90, RZ, 0xc0, !PT ;  /* 0x0000009002027812 */ /* 0x000fe200078ec0ff */
[----:B------:R-:W-:Y:S01]  /*3220*/  IMAD R30, R44, 0x8, R29 ;  /* 0x000000082c1e7824 */ /* 0x000fe200078e021d */
[----:B------:R-:W-:Y:S01]  /*3230*/  LOP3.LUT R9, R9, 0x30, R252, 0x78, !PT ;  /* 0x0000003009097812 */ /* 0x000fe200078e78fc */
[----:B------:R-:W-:Y:S01]  /*3240*/  IMAD R4, R146, c[0x0][0x1a8], RZ ;  /* 0x00006a0092047a24 */ /* 0x000fe200078e02ff */
[C---:B------:R-:W-:Y:S01]  /*3250*/  LEA R192, P1, R3.reuse, c[0x0][0x168], 0x1 ;  /* 0x00005a0003c07a11 */ /* 0x040fe200078208ff */
[----:B------:R-:W-:Y:S01]  /*3260*/  CS2R R66, SRZ ;  /* 0x0000000000427805 */ /* 0x000fe2000001ff00 */
[----:B------:R-:W-:Y:S01]  /*3270*/  LEA R31, R44, R30, 0x3 ;  /* 0x0000001e2c1f7211 */ /* 0x000fe200078e18ff */
[----:B------:R-:W-:Y:S01]  /*3280*/  IMAD R5, R6, 0x80, R4 ;  /* 0x0000008006057824 */ /* 0x000fe200078e0204 */
[----:B------:R-:W-:Y:S01]  /*3290*/  LOP3.LUT R12, R2, 0x10, R252, 0x78, !PT ;  /* 0x00000010020c7812 */ /* 0x000fe200078e78fc */
[----:B------:R-:W-:Y:S01]  /*32a0*/  IMAD.U32 R9, R8, 0x100, R9 ;  /* 0x0000010008097824 */ /* 0x000fe200078e0009 */
[----:B------:R-:W-:Y:S01]  /*32b0*/  LEA.HI.X.SX32 R7, R3, c[0x0][0x16c], 0x1, P1 ;  /* 0x00005b0003077a11 */ /* 0x000fe200008f0eff */
[----:B------:R-:W-:Y:S01]  /*32c0*/  IMAD R3, R6, 0x80, R5 ;  /* 0x0000008006037824 */ /* 0x000fe200078e0205 */
[-C--:B------:R-:W-:Y:S01]  /*32d0*/  LEA R18, P1, R4, R192.reuse, 0x1 ;  /* 0x000000c004127211 */ /* 0x080fe200078208ff */
[----:B------:R-:W-:Y:S01]  /*32e0*/  IMAD R32, R44, 0x8, R31 ;  /* 0x000000082c207824 */ /* 0x000fe200078e021f */
[----:B------:R-:W-:Y:S01]  /*32f0*/  LEA R20, P3, R5, R192, 0x1 ;  /* 0x000000c005147211 */ /* 0x000fe200078608ff */
[----:B------:R-:W-:Y:S01]  /*3300*/  IMAD.U32 R12, R19, 0x8, R12 ;  /* 0x00000008130c7824 */ /* 0x000fe200078e000c */
[----:B------:R-:W-:Y:S01]  /*3310*/  LEA.HI.X.SX32 R19, R4, R7, 0x1, P1 ;  /* 0x0000000704137211 */ /* 0x000fe200008f0eff */
[----:B------:R-:W-:Y:S01]  /*3320*/  CS2R R68, SRZ ;  /* 0x0000000000447805 */ /* 0x000fe2000001ff00 */
[----:B------:R-:W-:Y:S01]  /*3330*/  LEA.HI R4, R156, 0x78, RZ, 0x1c ;  /* 0x000000789c047811 */ /* 0x000fe200078fe0ff */
[----:B------:R-:W-:Y:S01]  /*3340*/  CS2R R70, SRZ ;  /* 0x0000000000467805 */ /* 0x000fe2000001ff00 */
[----:B------:R-:W-:Y:S01]  /*3350*/  LEA R6, R6, R3, 0x7 ;  /* 0x0000000306067211 */ /* 0x000fe200078e38ff */
[----:B------:R-:W-:Y:S01]  /*3360*/  CS2R R72, SRZ ;  /* 0x0000000000487805 */ /* 0x000fe2000001ff00 */
[----:B------:R-:W-:Y:S01]  /*3370*/  LEA R33, R44, R32, 0x3 ;  /* 0x000000202c217211 */ /* 0x000fe200078e18ff */
[----:B------:R-:W-:Y:S01]  /*3380*/  IMAD R34, R4, c[0x0][0x1b8], RZ ;  /* 0x00006e0004227a24 */ /* 0x000fe200078e02ff */
[-C--:B------:R-:W-:Y:S01]  /*3390*/  LEA R22, P1, R3, R192.reuse, 0x1 ;  /* 0x000000c003167211 */ /* 0x080fe200078208ff */
[----:B------:R-:W-:Y:S01]  /*33a0*/  CS2R R74, SRZ ;  /* 0x00000000004a7805 */ /* 0x000fe2000001ff00 */
[-C--:B------:R-:W-:Y:S01]  /*33b0*/  LEA.HI.X.SX32 R21, R5, R7.reuse, 0x1, P3 ;  /* 0x0000000705157211 */ /* 0x080fe200018f0eff */
[----:B------:R-:W-:Y:S01]  /*33c0*/  IMAD R4, R44, 0x8, R33 ;  /* 0x000000082c047824 */ /* 0x000fe200078e0221 */
[----:B------:R-:W-:Y:S01]  /*33d0*/  LEA R192, P4, R6, R192, 0x1 ;  /* 0x000000c006c07211 */ /* 0x000fe200078808ff */
[----:B------:R-:W-:Y:S01]  /*33e0*/  CS2R R184, SRZ ;  /* 0x0000000000b87805 */ /* 0x000fe2000001ff00 */
[----:B------:R-:W-:Y:S01]  /*33f0*/  LEA.HI R5, R156, 0xb8, RZ, 0x1c ;  /* 0x000000b89c057811 */ /* 0x000fe200078fe0ff */
[----:B------:R-:W-:Y:S01]  /*3400*/  CS2R R186, SRZ ;  /* 0x0000000000ba7805 */ /* 0x000fe2000001ff00 */
[-C--:B------:R-:W-:Y:S01]  /*3410*/  LEA.HI.X.SX32 R193, R6, R7.reuse, 0x1, P4 ;  /* 0x0000000706c17211 */ /* 0x080fe200020f0eff */
[----:B------:R-:W-:Y:S01]  /*3420*/  CS2R R188, SRZ ;  /* 0x0000000000bc7805 */ /* 0x000fe2000001ff00 */
[----:B------:R-:W-:Y:S01]  /*3430*/  LEA.HI R6, R156, 0xf8, RZ, 0x1c ;  /* 0x000000f89c067811 */ /* 0x000fe200078fe0ff */
[----:B------:R-:W-:Y:S01]  /*3440*/  IMAD R35, R5, c[0x0][0x1b8], RZ ;  /* 0x00006e0005237a24 */ /* 0x000fe200078e02ff */
[----:B------:R-:W-:Y:S01]  /*3450*/  LEA R5, R44, R4, 0x4 ;  /* 0x000000042c057211 */ /* 0x000fe200078e20ff */
[----:B------:R-:W-:Y:S01]  /*3460*/  CS2R R190, SRZ ;  /* 0x0000000000be7805 */ /* 0x000fe2000001ff00 */
[----:B------:R-:W-:Y:S01]  /*3470*/  LEA.HI.X.SX32 R23, R3, R7, 0x1, P1 ;  /* 0x0000000703177211 */ /* 0x000fe200008f0eff */
[----:B------:R-:W-:Y:S01]  /*3480*/  IMAD R36, R6, c[0x0][0x1b8], RZ ;  /* 0x00006e0006247a24 */ /* 0x000fe200078e02ff */
[----:B------:R-:W-:Y:S01]  /*3490*/  LEA.HI R7, R156, 0x138, RZ, 0x1c ;  /* 0x000001389c077811 */ /* 0x000fe200078fe0ff */
[----:B------:R-:W-:Y:S01]  /*34a0*/  IMAD R6, R44, 0x8, R5 ;  /* 0x000000082c067824 */ /* 0x000fe200078e0205 */
[C---:B------:R-:W-:Y:S01]  /*34b0*/  LEA.HI R8, R156.reuse, 0x178, RZ, 0x1c ;  /* 0x000001789c087811 */ /* 0x040fe200078fe0ff */
[----:B------:R-:W-:Y:S01]  /*34c0*/  CS2R R140, SRZ ;  /* 0x00000000008c7805 */ /* 0x000fe2000001ff00 */
[----:B------:R-:W-:Y:S01]  /*34d0*/  LEA.HI R3, R156, 0x38, RZ, 0x1c ;  /* 0x000000389c037811 */ /* 0x000fe200078fe0ff */
[----:B------:R-:W-:Y:S01]  /*34e0*/  IMAD R37, R7, c[0x0][0x1b8], RZ ;  /* 0x00006e0007257a24 */ /* 0x000fe200078e02ff */
[----:B------:R-:W-:Y:S01]  /*34f0*/  LEA R7, R44, R6, 0x3 ;  /* 0x000000062c077211 */ /* 0x000fe200078e18ff */
[----:B------:R-:W-:Y:S01]  /*3500*/  IMAD R38, R8, c[0x0][0x1b8], RZ ;  /* 0x00006e0008267a24 */ /* 0x000fe200078e02ff */
[----:B------:R-:W-:Y:S01]  /*3510*/  LEA.HI R13, R156, 0x1b8, RZ, 0x1c ;  /* 0x000001b89c0d7811 */ /* 0x000fe200078fe0ff */
[----:B------:R-:W-:Y:S01]  /*3520*/  IMAD R3, R3, c[0x0][0x1b8], RZ ;  /* 0x00006e0003037a24 */ /* 0x000fe200078e02ff */
[-C--:B------:R-:W-:Y:S01]  /*3530*/  LEA R52, P4, R15, R230.reuse, 0x1 ;  /* 0x000000e60f347211 */ /* 0x080fe200078808ff */
[----:B------:R-:W-:Y:S01]  /*3540*/  IMAD R8, R44, 0x8, R7 ;  /* 0x000000082c087824 */ /* 0x000fe200078e0207 */
[-C--:B------:R-:W-:Y:S01]  /*3550*/  LEA R50, P5, R16, R230.reuse, 0x1 ;  /* 0x000000e610327211 */ /* 0x080fe200078a08ff */
[----:B------:R-:W-:Y:S01]  /*3560*/  IMAD R39, R13, c[0x0][0x1b8], RZ ;  /* 0x00006e000d277a24 */ /* 0x000fe200078e02ff */
[----:B------:R-:W-:Y:S01]  /*3570*/  LEA R48, P6, R3, R230, 0x1 ;  /* 0x000000e603307211 */ /* 0x000fe200078c08ff */
[----:B------:R-:W-:Y:S01]  /*3580*/  CS2R R142, SRZ ;  /* 0x00000000008e7805 */ /* 0x000fe2000001ff00 */
[----:B------:R-:W-:Y:S01]  /*3590*/  LEA R13, R44, R8, 0x3 ;  /* 0x000000082c0d7211 */ /* 0x000fe200078e18ff */
[----:B------:R-:W-:Y:S01]  /*35a0*/  CS2R R76, SRZ ;  /* 0x00000000004c7805 */ /* 0x000fe2000001ff00 */
[----:B------:R-:W-:Y:S01]  /*35b0*/  LEA R46, P1, R34, R230, 0x1 ;  /* 0x000000e6222e7211 */ /* 0x000fe200078208ff */
[----:B------:R-:W-:Y:S01]  /*35c0*/  CS2R R78, SRZ ;  /* 0x00000000004e7805 */ /* 0x000fe2000001ff00 */
[-C--:B------:R-:W-:Y:S01]  /*35d0*/  LEA.HI.X.SX32 R53, R15, R42.reuse, 0x1, P4 ;  /* 0x0000002a0f357211 */ /* 0x080fe200020f0eff */
[----:B------:R-:W-:Y:S01]  /*35e0*/  CS2R R80, SRZ ;  /* 0x0000000000507805 */ /* 0x000fe2000001ff00 */
[----:B------:R-:W-:Y:S01]  /*35f0*/  LEA.HI R14, R156, 0x1f8, RZ, 0x1c ;  /* 0x000001f89c0e7811 */ /* 0x000fe200078fe0ff */
[----:B------:R-:W-:Y:S01]  /*3600*/  CS2R R82, SRZ ;  /* 0x0000000000527805 */ /* 0x000fe2000001ff00 */
[-C--:B------:R-:W-:Y:S01]  /*3610*/  LEA.HI.X.SX32 R51, R16, R42.reuse, 0x1, P5 ;  /* 0x0000002a10337211 */ /* 0x080fe200028f0eff */
[----:B------:R0:W-:Y:S01]  /*3620*/  STL.64 [R1+0x1c0], R52 ;  /* 0x0001c03401007387 */ /* 0x0001e20000100a00 */
[-C--:B------:R-:W-:Y:S01]  /*3630*/  LEA.HI.X.SX32 R49, R3, R42.reuse, 0x1, P6 ;  /* 0x0000002a03317211 */ /* 0x080fe200030f0eff */
[----:B------:R-:W-:Y:S01]  /*3640*/  IMAD R3, R44, 0x8, R13 ;  /* 0x000000082c037824 */ /* 0x000fe200078e020d */
[----:B------:R-:W-:Y:S01]  /*3650*/  LEA.HI.X.SX32 R47, R34, R42, 0x1, P1 ;  /* 0x0000002a222f7211 */ /* 0x000fe200008f0eff */
[----:B------:R-:W-:Y:S01]  /*3660*/  IMAD R40, R14, c[0x0][0x1b8], RZ ;  /* 0x00006e000e287a24 */ /* 0x000fe200078e02ff */
[----:B------:R1:W-:Y:S01]  /*3670*/  STL.64 [R1+0x1b8], R50 ;  /* 0x0001b83201007387 */ /* 0x0003e20000100a00 */
[C---:B------:R-:W-:Y:S01]  /*3680*/  LEA R54, P3, R35.reuse, R230, 0x1 ;  /* 0x000000e623367211 */ /* 0x040fe200078608ff */
[----:B------:R-:W-:Y:S01]  /*3690*/  CS2R R84, SRZ ;  /* 0x0000000000547805 */ /* 0x000fe2000001ff00 */
[----:B------:R-:W-:Y:S01]  /*36a0*/  LEA R14, R44, R3, 0x3 ;  /* 0x000000032c0e7211 */ /* 0x000fe200078e18ff */
[----:B------:R2:W-:Y:S01]  /*36b0*/  STL.64 [R1+0x188], R48 ;  /* 0x0001883001007387 */ /* 0x0005e20000100a00 */
[----:B------:R-:W-:Y:S01]  /*36c0*/  LEA.HI.X.SX32 R55, R35, R42, 0x1, P3 ;  /* 0x0000002a23377211 */ /* 0x000fe200018f0eff */
[----:B------:R-:W-:Y:S01]  /*36d0*/  CS2R R86, SRZ ;  /* 0x0000000000567805 */ /* 0x000fe2000001ff00 */
[-C--:B0-----:R-:W-:Y:S01]  /*36e0*/  LEA R52, P4, R36, R230.reuse, 0x1 ;  /* 0x000000e624347211 */ /* 0x081fe200078808ff */
[----:B------:R0:W-:Y:S01]  /*36f0*/  STL.64 [R1+0x148], R46 ;  /* 0x0001482e01007387 */ /* 0x0001e20000100a00 */
[----:B------:R-:W-:Y:S01]  /*3700*/  IMAD R15, R44, 0x10, R14 ;  /* 0x000000102c0f7824 */ /* 0x000fe200078e020e */
[-C--:B------:R-:W-:Y:S01]  /*3710*/  LEA R224, P3, R40, R230.reuse, 0x1 ;  /* 0x000000e628e07211 */ /* 0x080fe200078608ff */
[----:B------:R-:W-:Y:S01]  /*3720*/  CS2R R88, SRZ ;  /* 0x0000000000587805 */ /* 0x000fe2000001ff00 */
[C---:B-1----:R-:W-:Y:S01]  /*3730*/  LEA R50, P5, R37.reuse, R230, 0x1 ;  /* 0x000000e625327211 */ /* 0x042fe200078a08ff */
[----:B------:R1:W-:Y:S01]  /*3740*/  STL.64 [R1+0x108], R54 ;  /* 0x0001083601007387 */ /* 0x0003e20000100a00 */
[----:B------:R-:W-:Y:S01]  /*3750*/  LEA.HI.X.SX32 R53, R36, R42, 0x1, P4 ;  /* 0x0000002a24357211 */ /* 0x000fe200020f0eff */
[----:B------:R-:W-:Y:S01]  /*3760*/  CS2R R90, SRZ ;  /* 0x00000000005a7805 */ /* 0x000fe2000001ff00 */
[----:B--2---:R-:W-:Y:S01]  /*3770*/  LEA R48, P6, R38, R230, 0x1 ;  /* 0x000000e626307211 */ /* 0x004fe200078c08ff */
[----:B------:R-:W-:Y:S01]  /*3780*/  CS2R R92, SRZ ;  /* 0x00000000005c7805 */ /* 0x000fe2000001ff00 */
[----:B------:R-:W-:Y:S01]  /*3790*/  LEA.HI.X.SX32 R51, R37, R42, 0x1, P5 ;  /* 0x0000002a25337211 */ /* 0x000fe200028f0eff */
[----:B------:R2:W-:Y:S01]  /*37a0*/  STL.64 [R1+0xc8], R52 ;  /* 0x0000c83401007387 */ /* 0x0005e20000100a00 */
[CC--:B0-----:R-:W-:Y:S01]  /*37b0*/  LEA R46, P1, R39.reuse, R230.reuse, 0x1 ;  /* 0x000000e6272e7211 */ /* 0x0c1fe200078208ff */
[----:B------:R-:W-:Y:S01]  /*37c0*/  CS2R R94, SRZ ;  /* 0x00000000005e7805 */ /* 0x000fe2000001ff00 */
[----:B------:R-:W-:Y:S01]  /*37d0*/  LEA R34, P4, R24, R230, 0x1 ;  /* 0x000000e618227211 */ /* 0x000fe200078808ff */
[----:B------:R0:W-:Y:S01]  /*37e0*/  STL.64 [R1+0x88], R50 ;  /* 0x0000883201007387 */ /* 0x0001e20000100a00 */
[----:B------:R-:W-:Y:S01]  /*37f0*/  LEA.HI.X.SX32 R47, R39, R42, 0x1, P1 ;  /* 0x0000002a272f7211 */ /* 0x000fe200008f0eff */
[----:B-1----:R-:W-:Y:S01]  /*3800*/  CS2R R54, SRZ ;  /* 0x0000000000367805 */ /* 0x002fe2000001ff00 */
[C---:B------:R-:W-:Y:S01]  /*3810*/  LEA R36, P1, R17.reuse, R230, 0x1 ;  /* 0x000000e611247211 */ /* 0x040fe200078208ff */
[----:B------:R-:W-:Y:S01]  /*3820*/  CS2R R96, SRZ ;  /* 0x0000000000607805 */ /* 0x000fe2000001ff00 */
[-C--:B------:R-:W-:Y:S01]  /*3830*/  LEA.HI.X.SX32 R49, R38, R42.reuse, 0x1, P6 ;  /* 0x0000002a26317211 */ /* 0x080fe200030f0eff */
[----:B------:R-:W-:Y:S01]  /*3840*/  CS2R R98, SRZ ;  /* 0x0000000000627805 */ /* 0x000fe2000001ff00 */
[----:B------:R-:W-:Y:S01]  /*3850*/  LEA R16, R44, R15, 0x3 ;  /* 0x0000000f2c107211 */ /* 0x000fe200078e18ff */
[----:B--2---:R-:W-:Y:S01]  /*3860*/  CS2R R52, SRZ ;  /* 0x0000000000347805 */ /* 0x004fe2000001ff00 */
[-C--:B------:R-:W-:Y:S01]  /*3870*/  LEA.HI.X.SX32 R37, R17, R42.reuse, 0x1, P1 ;  /* 0x0000002a11257211 */ /* 0x080fe200008f0eff */
[----:B------:R1:W-:Y:S01]  /*3880*/  STL.64 [R1+0x48], R48 ;  /* 0x0000483001007387 */ /* 0x0003e20000100a00 */
[-C--:B------:R-:W-:Y:S01]  /*3890*/  LEA.HI.X.SX32 R35, R24, R42.reuse, 0x1, P4 ;  /* 0x0000002a18237211 */ /* 0x080fe200020f0eff */
[----:B------:R-:W-:Y:S01]  /*38a0*/  IMAD R17, R44, 0x8, R16 ;  /* 0x000000082c117824 */ /* 0x000fe200078e0210 */
[----:B------:R-:W-:Y:S01]  /*38b0*/  LEA.HI.X.SX32 R225, R40, R42, 0x1, P3 ;  /* 0x0000002a28e17211 */ /* 0x000fe200018f0eff */
[----:B------:R2:W-:Y:S01]  /*38c0*/  STL.64 [R1+0x8], R46 ;  /* 0x0000082e01007387 */ /* 0x0005e20000100a00 */
[C---:B------:R-:W-:Y:S01]  /*38d0*/  LEA R38, P1, R25.reuse, R230, 0x1 ;  /* 0x000000e619267211 */ /* 0x040fe200078208ff */
[----:B------:R-:W-:Y:S01]  /*38e0*/  CS2R R40, SRZ ;  /* 0x0000000000287805 */ /* 0x000fe2000001ff00 */
[----:B------:R-:W-:Y:S01]  /*38f0*/  LEA R24, R44, R17, 0x3 ;  /* 0x000000112c187211 */ /* 0x000fe200078e18ff */
[----:B------:R3:W-:Y:S01]  /*3900*/  STL.64 [R1+0x1b0], R36 ;  /* 0x0001b02401007387 */ /* 0x0007e20000100a00 */
[----:B------:R-:W-:Y:S01]  /*3910*/  LEA.HI.X.SX32 R39, R25, R42, 0x1, P1 ;  /* 0x0000002a19277211 */ /* 0x000fe200008f0eff */
[----:B0-----:R-:W-:Y:S01]  /*3920*/  CS2R R50, SRZ ;  /* 0x0000000000327805 */ /* 0x001fe2000001ff00 */
[----:B------:R-:W-:Y:S01]  /*3930*/  LOP3.LUT R227, R2, 0x160, R158, 0xf8, !PT ;  /* 0x0000016002e37812 */ /* 0x000fe200078ef89e */
[----:B------:R0:W-:Y:S01]  /*3940*/  STL.64 [R1+0x1a8], R34 ;  /* 0x0001a82201007387 */ /* 0x0001e20000100a00 */
[----:B------:R-:W-:Y:S01]  /*3950*/  IMAD R25, R44, 0x8, R24 ;  /* 0x000000082c197824 */ /* 0x000fe200078e0218 */
[--C-:B------:R-:W-:Y:S01]  /*3960*/  SHF.R.U32.HI R194, RZ, 0x3, R156.reuse ;  /* 0x00000003ffc27819 */ /* 0x100fe2000001169c */
[----:B-1----:R-:W-:Y:S01]  /*3970*/  CS2R R48, SRZ ;  /* 0x0000000000307805 */ /* 0x002fe2000001ff00 */
[----:B------:R1:W-:Y:S01]  /*3980*/  STL.64 [R1+0x1a0], R38 ;  /* 0x0001a02601007387 */ /* 0x0003e20000100a00 */
[----:B------:R-:W-:Y:S01]  /*3990*/  LOP3.LUT R227, R227, 0x10, R156, 0x78, !PT ;  /* 0x00000010e3e37812 */ /* 0x000fe200078e789c */
[----:B--2---:R-:W-:Y:S01]  /*39a0*/  CS2R R46, SRZ ;  /* 0x00000000002e7805 */ /* 0x004fe2000001ff00 */
[----:B------:R-:W-:Y:S01]  /*39b0*/  ISETP.LT.U32.AND P0, PT, R146, 0x40, !P0 ;  /* 0x000000409200780c */ /* 0x000fe20004701070 */
[----:B------:R-:W-:Y:S01]  /*39c0*/  CS2R R100, SRZ ;  /* 0x0000000000647805 */ /* 0x000fe2000001ff00 */
[CC--:B---3--:R-:W-:Y:S01]  /*39d0*/  LEA R36, P3, R26.reuse, R230.reuse, 0x1 ;  /* 0x000000e61a247211 */ /* 0x0c8fe200078608ff */
[----:B------:R-:W-:Y:S01]  /*39e0*/  CS2R R102, SRZ ;  /* 0x0000000000667805 */ /* 0x000fe2000001ff00 */
[----:B------:R-:W-:Y:S01]  /*39f0*/  LOP3.LUT R2, R9, 0x40, RZ, 0x3c, !PT ;  /* 0x0000004009027812 */ /* 0x000fe200078e3cff */
[----:B------:R-:W-:Y:S01]  /*3a00*/  CS2R R104, SRZ ;  /* 0x0000000000687805 */ /* 0x000fe2000001ff00 */
[C---:B0-----:R-:W-:Y:S01]  /*3a10*/  LEA R34, P4, R27.reuse, R230, 0x1 ;  /* 0x000000e61b227211 */ /* 0x041fe200078808ff */
[----:B------:R-:W-:Y:S01]  /*3a20*/  CS2R R106, SRZ ;  /* 0x00000000006a7805 */ /* 0x000fe2000001ff00 */
[-C--:B------:R-:W-:Y:S01]  /*3a30*/  LEA.HI.X.SX32 R37, R26, R42.reuse, 0x1, P3 ;  /* 0x0000002a1a257211 */ /* 0x080fe200018f0eff */
[----:B------:R-:W-:Y:S01]  /*3a40*/  CS2R R108, SRZ ;  /* 0x00000000006c7805 */ /* 0x000fe2000001ff00 */
[----:B------:R-:W-:Y:S01]  /*3a50*/  LEA.HI.X.SX32 R35, R27, R42, 0x1, P4 ;  /* 0x0000002a1b237211 */ /* 0x000fe200020f0eff */
[----:B------:R-:W-:Y:S01]  /*3a60*/  CS2R R110, SRZ ;  /* 0x00000000006e7805 */ /* 0x000fe2000001ff00 */
[----:B-1----:R-:W-:Y:S01]  /*3a70*/  LEA R38, P1, R28, R230, 0x1 ;  /* 0x000000e61c267211 */ /* 0x002fe200078208ff */
[----:B------:R0:W-:Y:S01]  /*3a80*/  STL.64 [R1+0x198], R36 ;  /* 0x0001982401007387 */ /* 0x0001e20000100a00 */
[----:B------:R-:W-:Y:S01]  /*3a90*/  LEA R26, R44, R25, 0x3 ;  /* 0x000000192c1a7211 */ /* 0x000fe200078e18ff */
[----:B------:R-:W-:Y:S01]  /*3aa0*/  CS2R R112, SRZ ;  /* 0x0000000000707805 */ /* 0x000fe2000001ff00 */
[----:B------:R-:W-:Y:S01]  /*3ab0*/  LEA.HI.X.SX32 R39, R28, R42, 0x1, P1 ;  /* 0x0000002a1c277211 */ /* 0x000fe200008f0eff */
[----:B------:R1:W-:Y:S01]  /*3ac0*/  STL.64 [R1+0x190], R34 ;  /* 0x0001902201007387 */ /* 0x0003e20000100a00 */
[----:B------:R-:W-:Y:S01]  /*3ad0*/  LOP3.LUT R194, R194, 0x4, RZ, 0xc0, !PT ;  /* 0x00000004c2c27812 */ /* 0x000fe200078ec0ff */
[----:B------:R-:W-:Y:S01]  /*3ae0*/  IMAD R27, R44, 0x8, R26 ;  /* 0x000000082c1b7824 */ /* 0x000fe200078e021a */
[----:B------:R-:W-:Y:S01]  /*3af0*/  LOP3.LUT R252, R252, 0x38, RZ, 0xc0, !PT ;  /* 0x00000038fcfc7812 */ /* 0x000fe200078ec0ff */
[----:B------:R2:W-:Y:S01]  /*3b00*/  STL.64 [R1+0x180], R38 ;  /* 0x0001802601007387 */ /* 0x0005e20000100a00 */
[----:B------:R-:W-:Y:S01]  /*3b10*/  MOV R221, 0x3f800000 ;  /* 0x3f80000000dd7802 */ /* 0x000fe20000000f00 */
[----:B------:R-:W-:Y:S01]  /*3b20*/  CS2R R114, SRZ ;  /* 0x0000000000727805 */ /* 0x000fe2000001ff00 */
[----:B------:R-:W-:Y:S01]  /*3b30*/  LEA R28, R44, R27, 0x4 ;  /* 0x0000001b2c1c7211 */ /* 0x000fe200078e20ff */
[----:B------:R-:W-:Y:S01]  /*3b40*/  CS2R R116, SRZ ;  /* 0x0000000000747805 */ /* 0x000fe2000001ff00 */
[CC--:B0-----:R-:W-:Y:S01]  /*3b50*/  LEA R36, P3, R29.reuse, R230.reuse, 0x1 ;  /* 0x000000e61d247211 */ /* 0x0c1fe200078608ff */
[----:B------:R-:W-:Y:S01]  /*3b60*/  CS2R R118, SRZ ;  /* 0x0000000000767805 */ /* 0x000fe2000001ff00 */
[----:B------:R-:W-:Y:S01]  /*3b70*/  MOV R144, 0xff800000 ;  /* 0xff80000000907802 */ /* 0x000fe20000000f00 */
[----:B------:R-:W-:Y:S01]  /*3b80*/  CS2R R120, SRZ ;  /* 0x0000000000787805 */ /* 0x000fe2000001ff00 */
[----:B-1----:R-:W-:Y:S01]  /*3b90*/  LEA R34, P4, R30, R230, 0x1 ;  /* 0x000000e61e227211 */ /* 0x002fe200078808ff */
[----:B------:R-:W-:Y:S01]  /*3ba0*/  CS2R R122, SRZ ;  /* 0x00000000007a7805 */ /* 0x000fe2000001ff00 */
[-C--:B------:R-:W-:Y:S01]  /*3bb0*/  LEA.HI.X.SX32 R37, R29, R42.reuse, 0x1, P3 ;  /* 0x0000002a1d257211 */ /* 0x080fe200018f0eff */
[----:B------:R-:W-:Y:S01]  /*3bc0*/  IMAD R29, R44, 0x8, R28 ;  /* 0x000000082c1d7824 */ /* 0x000fe200078e021c */
[----:B------:R-:W-:Y:S01]  /*3bd0*/  LEA.HI.X.SX32 R35, R30, R42, 0x1, P4 ;  /* 0x0000002a1e237211 */ /* 0x000fe200020f0eff */
[----:B------:R-:W-:Y:S01]  /*3be0*/  CS2R R124, SRZ ;  /* 0x00000000007c7805 */ /* 0x000fe2000001ff00 */
[C---:B--2---:R-:W-:Y:S01]  /*3bf0*/  LEA R38, P1, R31.reuse, R230, 0x1 ;  /* 0x000000e61f267211 */ /* 0x044fe200078208ff */
[----:B------:R0:W-:Y:S01]  /*3c00*/  STL.64 [R1+0x178], R36 ;  /* 0x0001782401007387 */ /* 0x0001e20000100a00 */
[----:B------:R-:W-:Y:S01]  /*3c10*/  LEA R30, R44, R29, 0x3 ;  /* 0x0000001d2c1e7211 */ /* 0x000fe200078e18ff */
[----:B------:R-:W-:Y:S01]  /*3c20*/  CS2R R126, SRZ ;  /* 0x00000000007e7805 */ /* 0x000fe2000001ff00 */
[----:B------:R-:W-:Y:S01]  /*3c30*/  LEA.HI.X.SX32 R39, R31, R42, 0x1, P1 ;  /* 0x0000002a1f277211 */ /* 0x000fe200008f0eff */
[----:B------:R1:W-:Y:S01]  /*3c40*/  STL.64 [R1+0x170], R34 ;  /* 0x0001702201007387 */ /* 0x0003e20000100a00 */
[----:B------:R-:W-:Y:S01]  /*3c50*/  MOV R219, 0x3f800000 ;  /* 0x3f80000000db7802 */ /* 0x000fe20000000f00 */
[----:B------:R-:W-:Y:S01]  /*3c60*/  CS2R R128, SRZ ;  /* 0x0000000000807805 */ /* 0x000fe2000001ff00 */
[----:B------:R-:W-:Y:S01]  /*3c70*/  MOV R215, 0x3f800000 ;  /* 0x3f80000000d77802 */ /* 0x000fe20000000f00 */
[----:B------:R2:W-:Y:S01]  /*3c80*/  STL.64 [R1+0x168], R38 ;  /* 0x0001682601007387 */ /* 0x0005e20000100a00 */
[----:B------:R-:W-:Y:S01]  /*3c90*/  CS2R R130, SRZ ;  /* 0x0000000000827805 */ /* 0x000fe2000001ff00 */
[----:B------:R-:W-:Y:S01]  /*3ca0*/  CS2R R132, SRZ ;  /* 0x0000000000847805 */ /* 0x000fe2000001ff00 */
[----:B------:R-:W-:Y:S01]  /*3cb0*/  CS2R R134, SRZ ;  /* 0x0000000000867805 */ /* 0x000fe2000001ff00 */
[----:B0-----:R-:W-:Y:S01]  /*3cc0*/  LEA R36, P3, R32, R230, 0x1 ;  /* 0x000000e620247211 */ /* 0x001fe200078608ff */
[----:B------:R-:W-:Y:S01]  /*3cd0*/  CS2R R136, SRZ ;  /* 0x0000000000887805 */ /* 0x000fe2000001ff00 */
[----:B------:R-:W-:Y:S01]  /*3ce0*/  CS2R R138, SRZ ;  /* 0x00000000008a7805 */ /* 0x000fe2000001ff00 */
[----:B------:R-:W-:-:S02]  /*3cf0*/  IADD3 R194, R252, R194, RZ ;  /* 0x000000c2fcc27210 */ /* 0x000fc40007ffe0ff */
[C---:B-1----:R-:W-:Y:S02]  /*3d00*/  LEA R34, P4, R33.reuse, R230, 0x1 ;  /* 0x000000e621227211 */ /* 0x042fe400078808ff */
[-C--:B------:R-:W-:Y:S02]  /*3d10*/  LEA.HI.X.SX32 R37, R32, R42.reuse, 0x1, P3 ;  /* 0x0000002a20257211 */ /* 0x080fe400018f0eff */
[----:B------:R-:W-:Y:S02]  /*3d20*/  LEA.HI.X.SX32 R35, R33, R42, 0x1, P4 ;  /* 0x0000002a21237211 */ /* 0x000fe400020f0eff */
[C---:B--2---:R-:W-:Y:S01]  /*3d30*/  LEA R38, P1, R4.reuse, R230, 0x1 ;  /* 0x000000e604267211 */ /* 0x044fe200078208ff */
[----:B------:R0:W-:Y:S01]  /*3d40*/  STL.64 [R1+0x160], R36 ;  /* 0x0001602401007387 */ /* 0x0001e20000100a00 */
[----:B------:R-:W-:Y:S02]  /*3d50*/  LOP3.LUT R249, R11, 0x20, RZ, 0x3c, !PT ;  /* 0x000000200bf97812 */ /* 0x000fe400078e3cff */
[----:B------:R-:W-:Y:S01]  /*3d60*/  LEA.HI.X.SX32 R39, R4, R42, 0x1, P1 ;  /* 0x0000002a04277211 */ /* 0x000fe200008f0eff */
[----:B------:R1:W-:Y:S01]  /*3d70*/  STL.64 [R1+0x158], R34 ;  /* 0x0001582201007387 */ /* 0x0003e20000100a00 */
[----:B------:R-:W-:-:S03]  /*3d80*/  IMAD R4, R44, 0x8, R30 ;  /* 0x000000082c047824 */ /* 0x000fc600078e021e */
[----:B------:R2:W-:Y:S01]  /*3d90*/  STL.64 [R1+0x150], R38 ;  /* 0x0001502601007387 */ /* 0x0005e20000100a00 */
[CC--:B0-----:R-:W-:Y:S02]  /*3da0*/  LEA R36, P3, R5.reuse, R230.reuse, 0x1 ;  /* 0x000000e605247211 */ /* 0x0c1fe400078608ff */
[C---:B-1----:R-:W-:Y:S02]  /*3db0*/  LEA R34, P4, R6.reuse, R230, 0x1 ;  /* 0x000000e606227211 */ /* 0x042fe400078808ff */
[-C--:B------:R-:W-:Y:S02]  /*3dc0*/  LEA.HI.X.SX32 R37, R5, R42.reuse, 0x1, P3 ;  /* 0x0000002a05257211 */ /* 0x080fe400018f0eff */
[----:B------:R-:W-:Y:S01]  /*3dd0*/  LEA.HI.X.SX32 R35, R6, R42, 0x1, P4 ;  /* 0x0000002a06237211 */ /* 0x000fe200020f0eff */
[----:B--2---:R-:W-:Y:S01]  /*3de0*/  CS2R R38, SRZ ;  /* 0x0000000000267805 */ /* 0x004fe2000001ff00 */
[----:B------:R-:W-:Y:S01]  /*3df0*/  LEA R32, P4, R13, R230, 0x1 ;  /* 0x000000e60d207211 */ /* 0x000fe200078808ff */
[----:B------:R0:W-:Y:S01]  /*3e00*/  STL.64 [R1+0x140], R36 ;  /* 0x0001402401007387 */ /* 0x0001e20000100a00 */
[----:B------:R-:W-:-:S02]  /*3e10*/  LEA R5, R44, R4, 0x3 ;  /* 0x000000042c057211 */ /* 0x000fc400078e18ff */
[----:B------:R-:W-:Y:S01]  /*3e20*/  LEA.HI.X.SX32 R33, R13, R42, 0x1, P4 ;  /* 0x0000002a0d217211 */ /* 0x000fe200020f0eff */
[----:B------:R1:W-:Y:S02]  /*3e30*/  STL.64 [R1+0x138], R34 ;  /* 0x0001382201007387 */ /* 0x0003e40000100a00 */
[----:B------:R-:W-:Y:S01]  /*3e40*/  IMAD R6, R44, 0x8, R5 ;  /* 0x000000082c067824 */ /* 0x000fe200078e0205 */
[CC--:B0-----:R-:W-:Y:S02]  /*3e50*/  LEA R36, P1, R7.reuse, R230.reuse, 0x1 ;  /* 0x000000e607247211 */ /* 0x0c1fe400078208ff */
[C---:B-1----:R-:W-:Y:S02]  /*3e60*/  LEA R34, P3, R8.reuse, R230, 0x1 ;  /* 0x000000e608227211 */ /* 0x042fe400078608ff */
[-C--:B------:R-:W-:Y:S02]  /*3e70*/  LEA.HI.X.SX32 R37, R7, R42.reuse, 0x1, P1 ;  /* 0x0000002a07257211 */ /* 0x080fe400008f0eff */
[----:B------:R-:W-:-:S02]  /*3e80*/  LEA.HI.X.SX32 R35, R8, R42, 0x1, P3 ;  /* 0x0000002a08237211 */ /* 0x000fc400018f0eff */
[----:B------:R-:W-:Y:S01]  /*3e90*/  LEA R7, R44, R6, 0x3 ;  /* 0x000000062c077211 */ /* 0x000fe200078e18ff */
[----:B------:R0:W-:Y:S04]  /*3ea0*/  STL.64 [R1+0x130], R36 ;  /* 0x0001302401007387 */ /* 0x0001e80000100a00 */
[----:B------:R1:W-:Y:S04]  /*3eb0*/  STL.64 [R1+0x128], R34 ;  /* 0x0001282201007387 */ /* 0x0003e80000100a00 */
[----:B------:R2:W-:Y:S01]  /*3ec0*/  STL.64 [R1+0x120], R32 ;  /* 0x0001202001007387 */ /* 0x0005e20000100a00 */
[----:B0-----:R-:W-:-:S02]  /*3ed0*/  LEA R36, P1, R3, R230, 0x1 ;  /* 0x000000e603247211 */ /* 0x001fc400078208ff */
[----:B-1----:R-:W-:Y:S02]  /*3ee0*/  LEA R34, P3, R14, R230, 0x1 ;  /* 0x000000e60e227211 */ /* 0x002fe400078608ff */
[----:B------:R-:W-:Y:S01]  /*3ef0*/  LEA.HI.X.SX32 R37, R3, R42, 0x1, P1 ;  /* 0x0000002a03257211 */ /* 0x000fe200008f0eff */
[----:B------:R-:W-:Y:S01]  /*3f00*/  IMAD R3, R44, 0x10, R7 ;  /* 0x000000102c037824 */ /* 0x000fe200078e0207 */
[C---:B--2---:R-:W-:Y:S02]  /*3f10*/  LEA R32, P4, R15.reuse, R230, 0x1 ;  /* 0x000000e60f207211 */ /* 0x044fe400078808ff */
[-C--:B------:R-:W-:Y:S01]  /*3f20*/  LEA.HI.X.SX32 R35, R14, R42.reuse, 0x1, P3 ;  /* 0x0000002a0e237211 */ /* 0x080fe200018f0eff */
[----:B------:R0:W-:Y:S01]  /*3f30*/  STL.64 [R1+0x118], R36 ;  /* 0x0001182401007387 */ /* 0x0001e20000100a00 */
[----:B------:R-:W-:Y:S02]  /*3f40*/  LEA.HI.X.SX32 R33, R15, R42, 0x1, P4 ;  /* 0x0000002a0f217211 */ /* 0x000fe400020f0eff */
[C---:B------:R-:W-:Y:S01]  /*3f50*/  LEA R8, R44.reuse, R3, 0x3 ;  /* 0x000000032c087211 */ /* 0x040fe200078e18ff */
[----:B------:R1:W-:Y:S04]  /*3f60*/  STL.64 [R1+0x110], R34 ;  /* 0x0001102201007387 */ /* 0x0003e80000100a00 */
[----:B------:R2:W-:Y:S01]  /*3f70*/  STL.64 [R1+0x100], R32 ;  /* 0x0001002001007387 */ /* 0x0005e20000100a00 */
[----:B------:R-:W-:Y:S01]  /*3f80*/  IMAD R13, R44, 0x8, R8 ;  /* 0x000000082c0d7824 */ /* 0x000fe200078e0208 */
[----:B0-----:R-:W-:-:S04]  /*3f90*/  LEA R36, P1, R16, R230, 0x1 ;  /* 0x000000e610247211 */ /* 0x001fc800078208ff */
[----:B------:R-:W-:Y:S02]  /*3fa0*/  LEA R14, R44, R13, 0x3 ;  /* 0x0000000d2c0e7211 */ /* 0x000fe400078e18ff */
[C---:B-1----:R-:W-:Y:S02]  /*3fb0*/  LEA R34, P3, R17.reuse, R230, 0x1 ;  /* 0x000000e611227211 */ /* 0x042fe400078608ff */
[----:B------:R-:W-:Y:S01]  /*3fc0*/  LEA.HI.X.SX32 R37, R16, R42, 0x1, P1 ;  /* 0x0000002a10257211 */ /* 0x000fe200008f0eff */
[----:B------:R-:W-:Y:S01]  /*3fd0*/  IMAD R15, R44, 0x8, R14 ;  /* 0x000000082c0f7824 */ /* 0x000fe200078e020e */
[C---:B--2---:R-:W-:Y:S02]  /*3fe0*/  LEA R32, P4, R24.reuse, R230, 0x1 ;  /* 0x000000e618207211 */ /* 0x044fe400078808ff */
[-C--:B------:R-:W-:Y:S01]  /*3ff0*/  LEA.HI.X.SX32 R35, R17, R42.reuse, 0x1, P3 ;  /* 0x0000002a11237211 */ /* 0x080fe200018f0eff */
[----:B------:R0:W-:Y:S01]  /*4000*/  STL.64 [R1+0xf8], R36 ;  /* 0x0000f82401007387 */ /* 0x0001e20000100a00 */
[----:B------:R-:W-:-:S02]  /*4010*/  LEA.HI.X.SX32 R33, R24, R42, 0x1, P4 ;  /* 0x0000002a18217211 */ /* 0x000fc400020f0eff */
[C---:B------:R-:W-:Y:S01]  /*4020*/  LEA R16, P4, R27.reuse, R230, 0x1 ;  /* 0x000000e61b107211 */ /* 0x040fe200078808ff */
[----:B------:R1:W-:Y:S03]  /*4030*/  STL.64 [R1+0xf0], R34 ;  /* 0x0000f02201007387 */ /* 0x0003e60000100a00 */
[----:B------:R-:W-:Y:S01]  /*4040*/  LEA.HI.X.SX32 R17, R27, R42, 0x1, P4 ;  /* 0x0000002a1b117211 */ /* 0x000fe200020f0eff */
[----:B------:R2:W-:Y:S01]  /*4050*/  STL.64 [R1+0xe8], R32 ;  /* 0x0000e82001007387 */ /* 0x0005e20000100a00 */
[-C--:B------:R-:W-:Y:S01]  /*4060*/  LEA R24, P4, R30, R230.reuse, 0x1 ;  /* 0x000000e61e187211 */ /* 0x080fe200078808ff */
[----:B0-----:R-:W-:Y:S01]  /*4070*/  CS2R R36, SRZ ;  /* 0x0000000000247805 */ /* 0x001fe2000001ff00 */
[-C--:B-1----:R-:W-:Y:S02]  /*4080*/  LEA R34, P1, R25, R230.reuse, 0x1 ;  /* 0x000000e619227211 */ /* 0x082fe400078208ff */
[----:B--2---:R-:W-:-:S02]  /*4090*/  LEA R32, P3, R26, R230, 0x1 ;  /* 0x000000e61a207211 */ /* 0x004fc400078608ff */
[-C--:B------:R-:W-:Y:S02]  /*40a0*/  LEA.HI.X.SX32 R35, R25, R42.reuse, 0x1, P1 ;  /* 0x0000002a19237211 */ /* 0x080fe400008f0eff */
[-C--:B------:R-:W-:Y:S02]  /*40b0*/  LEA.HI.X.SX32 R33, R26, R42.reuse, 0x1, P3 ;  /* 0x0000002a1a217211 */ /* 0x080fe400018f0eff */
[----:B------:R-:W-:Y:S01]  /*40c0*/  LEA.HI.X.SX32 R25, R30, R42, 0x1, P4 ;  /* 0x0000002a1e197211 */ /* 0x000fe200020f0eff */
[----:B------:R0:W-:Y:S01]  /*40d0*/  STL.64 [R1+0xe0], R34 ;  /* 0x0000e02201007387 */ /* 0x0001e20000100a00 */
[----:B------:R-:W-:-:S03]  /*40e0*/  LEA R26, P4, R6, R230, 0x1 ;  /* 0x000000e6061a7211 */ /* 0x000fc600078808ff */
[----:B------:R1:W-:Y:S01]  /*40f0*/  STL.64 [R1+0xd8], R32 ;  /* 0x0000d82001007387 */ /* 0x0003e20000100a00 */
[----:B------:R-:W-:-:S03]  /*4100*/  LEA.HI.X.SX32 R27, R6, R42, 0x1, P4 ;  /* 0x0000002a061b7211 */ /* 0x000fc600020f0eff */
[----:B------:R2:W-:Y:S01]  /*4110*/  STL.64 [R1+0xd0], R16 ;  /* 0x0000d01001007387 */ /* 0x0005e20000100a00 */
[CC--:B0-----:R-:W-:Y:S02]  /*4120*/  LEA R34, P1, R28.reuse, R230.reuse, 0x1 ;  /* 0x000000e61c227211 */ /* 0x0c1fe400078208ff */
[C---:B-1----:R-:W-:Y:S02]  /*4130*/  LEA R32, P3, R29.reuse, R230, 0x1 ;  /* 0x000000e61d207211 */ /* 0x042fe400078608ff */
[-C--:B------:R-:W-:Y:S02]  /*4140*/  LEA.HI.X.SX32 R35, R28, R42.reuse, 0x1, P1 ;  /* 0x0000002a1c237211 */ /* 0x080fe400008f0eff */
[C---:B--2---:R-:W-:Y:S02]  /*4150*/  LEA R16, R44.reuse, R15, 0x3 ;  /* 0x0000000f2c107211 */ /* 0x044fe400078e18ff */
[----:B------:R-:W-:Y:S01]  /*4160*/  LEA.HI.X.SX32 R33, R29, R42, 0x1, P3 ;  /* 0x0000002a1d217211 */ /* 0x000fe200018f0eff */
[----:B------:R0:W-:Y:S01]  /*4170*/  STL.64 [R1+0xc0], R34 ;  /* 0x0000c02201007387 */ /* 0x0001e20000100a00 */
[----:B------:R-:W-:Y:S01]  /*4180*/  LEA R28, P3, R5, R230, 0x1 ;  /* 0x000000e6051c7211 */ /* 0x000fe200078608ff */
[----:B------:R-:W-:-:S02]  /*4190*/  IMAD R17, R44, 0x8, R16 ;  /* 0x000000082c117824 */ /* 0x000fc400078e0210 */
[----:B------:R1:W-:Y:S01]  /*41a0*/  STL.64 [R1+0xb8], R32 ;  /* 0x0000b82001007387 */ /* 0x0003e20000100a00 */
[----:B------:R-:W-:-:S03]  /*41b0*/  LEA.HI.X.SX32 R29, R5, R42, 0x1, P3 ;  /* 0x0000002a051d7211 */ /* 0x000fc600018f0eff */
[----:B------:R2:W-:Y:S01]  /*41c0*/  STL.64 [R1+0xb0], R24 ;  /* 0x0000b01801007387 */ /* 0x0005e20000100a00 */
[----:B0-----:R-:W-:Y:S01]  /*41d0*/  CS2R R34, SRZ ;  /* 0x0000000000227805 */ /* 0x001fe2000001ff00 */
[----:B-1----:R-:W-:Y:S02]  /*41e0*/  LEA R32, P1, R4, R230, 0x1 ;  /* 0x000000e604207211 */ /* 0x002fe400078208ff */
[----:B--2---:R-:W-:Y:S02]  /*41f0*/  LEA R24, R44, R17, 0x4 ;  /* 0x000000112c187211 */ /* 0x004fe400078e20ff */
[----:B------:R-:W-:Y:S02]  /*4200*/  LEA.HI.X.SX32 R33, R4, R42, 0x1, P1 ;  /* 0x0000002a04217211 */ /* 0x000fe400008f0eff */
[C---:B------:R-:W-:Y:S01]  /*4210*/  LEA R30, P1, R7.reuse, R230, 0x1 ;  /* 0x000000e6071e7211 */ /* 0x040fe200078208ff */
[----:B------:R-:W-:Y:S02]  /*4220*/  IMAD R4, R44, 0x8, R24 ;  /* 0x000000082c047824 */ /* 0x000fe400078e0218 */
[----:B------:R0:W-:Y:S01]  /*4230*/  STL.64 [R1+0xa8], R32 ;  /* 0x0000a82001007387 */ /* 0x0001e20000100a00 */
[----:B------:R-:W-:-:S02]  /*4240*/  LEA.HI.X.SX32 R31, R7, R42, 0x1, P1 ;  /* 0x0000002a071f7211 */ /* 0x000fc400008f0eff */
[----:B------:R-:W-:Y:S01]  /*4250*/  LEA R5, R44, R4, 0x3 ;  /* 0x000000042c057211 */ /* 0x000fe200078e18ff */
[----:B------:R1:W-:Y:S04]  /*4260*/  STL.64 [R1+0xa0], R28 ;  /* 0x0000a01c01007387 */ /* 0x0003e80000100a00 */
[----:B------:R2:W-:Y:S04]  /*4270*/  STL.64 [R1+0x98], R26 ;  /* 0x0000981a01007387 */ /* 0x0005e80000100a00 */
[----:B------:R3:W-:Y:S01]  /*4280*/  STL.64 [R1+0x90], R30 ;  /* 0x0000901e01007387 */ /* 0x0007e20000100a00 */
[----:B0-----:R-:W-:Y:S01]  /*4290*/  CS2R R32, SRZ ;  /* 0x0000000000207805 */ /* 0x001fe2000001ff00 */
[----:B-1----:R-:W-:-:S02]  /*42a0*/  LEA R28, P3, R3, R230, 0x1 ;  /* 0x000000e6031c7211 */ /* 0x002fc400078608ff */
[----:B--2---:R-:W-:Y:S02]  /*42b0*/  LEA R26, P4, R8, R230, 0x1 ;  /* 0x000000e6081a7211 */ /* 0x004fe400078808ff */
[-C--:B------:R-:W-:Y:S01]  /*42c0*/  LEA.HI.X.SX32 R29, R3, R42.reuse, 0x1, P3 ;  /* 0x0000002a031d7211 */ /* 0x080fe200018f0eff */
[----:B------:R-:W-:Y:S01]  /*42d0*/  IMAD R3, R44, 0x8, R5 ;  /* 0x000000082c037824 */ /* 0x000fe200078e0205 */
[----:B------:R-:W-:Y:S02]  /*42e0*/  LEA.HI.X.SX32 R27, R8, R42, 0x1, P4 ;  /* 0x0000002a081b7211 */ /* 0x000fe400020f0eff */
[C---:B---3--:R-:W-:Y:S01]  /*42f0*/  LEA R30, P1, R13.reuse, R230, 0x1 ;  /* 0x000000e60d1e7211 */ /* 0x048fe200078208ff */
[----:B------:R0:W-:Y:S01]  /*4300*/  STL.64 [R1+0x80], R28 ;  /* 0x0000801c01007387 */ /* 0x0001e20000100a00 */
[C---:B------:R-:W-:Y:S02]  /*4310*/  LEA R6, R44.reuse, R3, 0x3 ;  /* 0x000000032c067211 */ /* 0x040fe400078e18ff */
[----:B------:R-:W-:Y:S01]  /*4320*/  LEA.HI.X.SX32 R31, R13, R42, 0x1, P1 ;  /* 0x0000002a0d1f7211 */ /* 0x000fe200008f0eff */
[----:B------:R1:W-:Y:S02]  /*4330*/  STL.64 [R1+0x78], R26 ;  /* 0x0000781a01007387 */ /* 0x0003e40000100a00 */
[----:B------:R-:W-:-:S02]  /*4340*/  IMAD R7, R44, 0x8, R6 ;  /* 0x000000082c077824 */ /* 0x000fc400078e0206 */
[----:B------:R2:W-:Y:S03]  /*4350*/  STL.64 [R1+0x70], R30 ;  /* 0x0000701e01007387 */ /* 0x0005e60000100a00 */
[----:B------:R-:W-:Y:S02]  /*4360*/  LEA R8, R44, R7, 0x3 ;  /* 0x000000072c087211 */ /* 0x000fe400078e18ff */
[-C--:B0-----:R-:W-:Y:S02]  /*4370*/  LEA R28, P3, R14, R230.reuse, 0x1 ;  /* 0x000000e60e1c7211 */ /* 0x081fe400078608ff */
[C---:B-1----:R-:W-:Y:S01]  /*4380*/  LEA R26, P4, R15.reuse, R230, 0x1 ;  /* 0x000000e60f1a7211 */ /* 0x042fe200078808ff */
[----:B------:R-:W-:Y:S01]  /*4390*/  IMAD R13, R44, 0x10, R8 ;  /* 0x000000102c0d7824 */ /* 0x000fe200078e0208 */
[-C--:B------:R-:W-:Y:S02]  /*43a0*/  LEA.HI.X.SX32 R29, R14, R42.reuse, 0x1, P3 ;  /* 0x0000002a0e1d7211 */ /* 0x080fe400018f0eff */
[----:B------:R-:W-:-:S02]  /*43b0*/  LEA.HI.X.SX32 R27, R15, R42, 0x1, P4 ;  /* 0x0000002a0f1b7211 */ /* 0x000fc400020f0eff */
[----:B--2---:R-:W-:Y:S01]  /*43c0*/  LEA R30, P1, R16, R230, 0x1 ;  /* 0x000000e6101e7211 */ /* 0x004fe200078208ff */
[----:B------:R0:W-:Y:S01]  /*43d0*/  STL.64 [R1+0x68], R28 ;  /* 0x0000681c01007387 */ /* 0x0001e20000100a00 */
[----:B------:R-:W-:Y:S02]  /*43e0*/  LEA R14, R44, R13, 0x3 ;  /* 0x0000000d2c0e7211 */ /* 0x000fe400078e18ff */
[----:B------:R-:W-:Y:S01]  /*43f0*/  LEA.HI.X.SX32 R31, R16, R42, 0x1, P1 ;  /* 0x0000002a101f7211 */ /* 0x000fe200008f0eff */
[----:B------:R1:W-:Y:S04]  /*4400*/  STL.64 [R1+0x60], R26 ;  /* 0x0000601a01007387 */ /* 0x0003e80000100a00 */
[----:B------:R2:W-:Y:S01]  /*4410*/  STL.64 [R1+0x58], R30 ;  /* 0x0000581e01007387 */ /* 0x0005e20000100a00 */
[----:B0-----:R-:W-:-:S02]  /*4420*/  LEA R28, P3, R17, R230, 0x1 ;  /* 0x000000e6111c7211 */ /* 0x001fc400078608ff */
[C---:B-1----:R-:W-:Y:S02]  /*4430*/  LEA R26, P4, R24.reuse, R230, 0x1 ;  /* 0x000000e6181a7211 */ /* 0x042fe400078808ff */
[-C--:B------:R-:W-:Y:S02]  /*4440*/  LEA.HI.X.SX32 R29, R17, R42.reuse, 0x1, P3 ;  /* 0x0000002a111d7211 */ /* 0x080fe400018f0eff */
[----:B------:R-:W-:Y:S01]  /*4450*/  LEA.HI.X.SX32 R27, R24, R42, 0x1, P4 ;  /* 0x0000002a181b7211 */ /* 0x000fe200020f0eff */
[----:B--2---:R-:W-:Y:S01]  /*4460*/  CS2R R30, SRZ ;  /* 0x00000000001e7805 */ /* 0x004fe2000001ff00 */
[C---:B------:R-:W-:Y:S01]  /*4470*/  LEA R16, P4, R3.reuse, R230, 0x1 ;  /* 0x000000e603107211 */ /* 0x040fe200078808ff */
[----:B------:R0:W-:Y:S03]  /*4480*/  STL.64 [R1+0x50], R28 ;  /* 0x0000501c01007387 */ /* 0x0001e60000100a00 */
[----:B------:R-:W-:Y:S01]  /*4490*/  LEA.HI.X.SX32 R17, R3, R42, 0x1, P4 ;  /* 0x0000002a03117211 */ /* 0x000fe200020f0eff */
[----:B------:R1:W-:Y:S01]  /*44a0*/  STL.64 [R1+0x40], R26 ;  /* 0x0000401a01007387 */ /* 0x0003e20000100a00 */
[----:B------:R-:W-:Y:S01]  /*44b0*/  IMAD R3, R44, 0x8, R14 ;  /* 0x000000082c037824 */ /* 0x000fe200078e020e */
[----:B0-----:R-:W-:-:S02]  /*44c0*/  LEA R28, P1, R4, R230, 0x1 ;  /* 0x000000e6041c7211 */ /* 0x001fc400078208ff */
[C---:B-1----:R-:W-:Y:S02]  /*44d0*/  LEA R26, P3, R5.reuse, R230, 0x1 ;  /* 0x000000e6051a7211 */ /* 0x042fe400078608ff */
[-C--:B------:R-:W-:Y:S02]  /*44e0*/  LEA.HI.X.SX32 R29, R4, R42.reuse, 0x1, P1 ;  /* 0x0000002a041d7211 */ /* 0x080fe400008f0eff */
[----:B------:R-:W-:Y:S02]  /*44f0*/  LEA.HI.X.SX32 R27, R5, R42, 0x1, P3 ;  /* 0x0000002a051b7211 */ /* 0x000fe400018f0eff */
[----:B------:R-:W-:Y:S01]  /*4500*/  LEA R4, R44, R3, 0x3 ;  /* 0x000000032c047211 */ /* 0x000fe200078e18ff */
[----:B------:R0:W-:Y:S01]  /*4510*/  STL.64 [R1+0x38], R28 ;  /* 0x0000381c01007387 */ /* 0x0001e20000100a00 */
[----:B------:R-:W-:-:S03]  /*4520*/  LEA R24, P3, R7, R230, 0x1 ;  /* 0x000000e607187211 */ /* 0x000fc600078608ff */
[----:B------:R1:W-:Y:S01]  /*4530*/  STL.64 [R1+0x30], R26 ;  /* 0x0000301a01007387 */ /* 0x0003e20000100a00 */
[----:B------:R-:W-:Y:S01]  /*4540*/  IMAD R5, R44, 0x8, R4 ;  /* 0x000000082c057824 */ /* 0x000fe200078e0204 */
[----:B------:R-:W-:Y:S01]  /*4550*/  LEA.HI.X.SX32 R25, R7, R42, 0x1, P3 ;  /* 0x0000002a07197211 */ /* 0x000fe200018f0eff */
[----:B------:R-:W-:Y:S01]  /*4560*/  IMAD.MOV.U32 R7, RZ, RZ, RZ ;  /* 0x000000ffff077224 */ /* 0x000fe200078e00ff */
[----:B------:R2:W-:Y:S01]  /*4570*/  STL.64 [R1+0x28], R16 ;  /* 0x0000281001007387 */ /* 0x0005e20000100a00 */
[----:B------:R-:W-:Y:S01]  /*4580*/  LEA R250, P3, R14, R230, 0x1 ;  /* 0x000000e60efa7211 */ /* 0x000fe200078608ff */
[----:B0-----:R-:W-:-:S03]  /*4590*/  CS2R R28, SRZ ;  /* 0x00000000001c7805 */ /* 0x001fc6000001ff00 */
[----:B------:R-:W-:Y:S01]  /*45a0*/  LEA.HI.X.SX32 R251, R14, R42, 0x1, P3 ;  /* 0x0000002a0efb7211 */ /* 0x000fe200018f0eff */
[----:B------:R-:W-:Y:S01]  /*45b0*/  IMAD.MOV.U32 R14, RZ, RZ, RZ ;  /* 0x000000ffff0e7224 */ /* 0x000fe200078e00ff */
[CC--:B------:R-:W-:Y:S02]  /*45c0*/  LEA R238, P3, R5.reuse, R230.reuse, 0x1 ;  /* 0x000000e605ee7211 */ /* 0x0c0fe400078608ff */
[----:B-1----:R-:W-:Y:S02]  /*45d0*/  LEA R26, P1, R6, R230, 0x1 ;  /* 0x000000e6061a7211 */ /* 0x002fe400078208ff */
[----:B------:R-:W-:Y:S02]  /*45e0*/  LEA.HI.X.SX32 R239, R5, R42, 0x1, P3 ;  /* 0x0000002a05ef7211 */ /* 0x000fe400018f0eff */
[----:B--2---:R-:W-:Y:S02]  /*45f0*/  LEA R16, P4, R8, R230, 0x1 ;  /* 0x000000e608107211 */ /* 0x004fe400078808ff */
[----:B------:R-:W-:-:S02]  /*4600*/  LEA.HI.X.SX32 R27, R6, R42, 0x1, P1 ;  /* 0x0000002a061b7211 */ /* 0x000fc400008f0eff */
[----:B------:R-:W-:Y:S02]  /*4610*/  LEA.HI.X.SX32 R17, R8, R42, 0x1, P4 ;  /* 0x0000002a08117211 */ /* 0x000fe400020f0eff */
[C---:B------:R-:W-:Y:S01]  /*4620*/  LEA R246, P4, R3.reuse, R230, 0x1 ;  /* 0x000000e603f67211 */ /* 0x040fe200078808ff */
[----:B------:R0:W-:Y:S01]  /*4630*/  STL.64 [R1+0x20], R26 ;  /* 0x0000201a01007387 */ /* 0x0001e20000100a00 */
[----:B------:R-:W-:Y:S02]  /*4640*/  LEA R6, R44, R5, 0x3 ;  /* 0x000000052c067211 */ /* 0x000fe400078e18ff */
[----:B------:R-:W-:Y:S01]  /*4650*/  LEA.HI.X.SX32 R247, R3, R42, 0x1, P4 ;  /* 0x0000002a03f77211 */ /* 0x000fe200020f0eff */
[----:B------:R1:W-:Y:S01]  /*4660*/  STL.64 [R1+0x10], R16 ;  /* 0x0000101001007387 */ /* 0x0003e20000100a00 */
[----:B------:R-:W-:Y:S01]  /*4670*/  LEA R234, P4, R6, R230, 0x1 ;  /* 0x000000e606ea7211 */ /* 0x000fe200078808ff */
[----:B------:R-:W-:Y:S01]  /*4680*/  IMAD R3, R44, 0x8, R6 ;  /* 0x000000082c037824 */ /* 0x000fe200078e0206 */
[----:B------:R-:W-:Y:S01]  /*4690*/  ISETP.GE.U32.AND P3, PT, R146, 0x40, PT ;  /* 0x000000409200780c */ /* 0x000fe20003f66070 */
[----:B------:R2:W-:Y:S01]  /*46a0*/  STL.64 [R1+0x18], R24 ;  /* 0x0000181801007387 */ /* 0x0005e20000100a00 */
[----:B------:R-:W-:Y:S01]  /*46b0*/  LEA.HI.X.SX32 R235, R6, R42, 0x1, P4 ;  /* 0x0000002a06eb7211 */ /* 0x000fe200020f0eff */
[----:B------:R-:W-:Y:S01]  /*46c0*/  IMAD.MOV.U32 R6, RZ, RZ, -0x800000 ;  /* 0xff800000ff067424 */ /* 0x000fe200078e00ff */
[----:B------:R-:W-:Y:S01]  /*46d0*/  MOV R8, 0xff800000 ;  /* 0xff80000000087802 */ /* 0x000fe20000000f00 */
[----:B0-----:R-:W-:Y:S01]  /*46e0*/  CS2R R26, SRZ ;  /* 0x00000000001a7805 */ /* 0x001fe2000001ff00 */
[----:B------:R-:W-:Y:S01]  /*46f0*/  CS2R R44, SRZ ;  /* 0x00000000002c7805 */ /* 0x000fe2000001ff00 */
[----:B-1----:R-:W-:-:S04]  /*4700*/  LEA R16, P1, R13, R230, 0x1 ;  /* 0x000000e60d107211 */ /* 0x002fc800078208ff */
[----:B------:R-:W-:Y:S01]  /*4710*/  LEA.HI.X.SX32 R17, R13, R42, 0x1, P1 ;  /* 0x0000002a0d117211 */ /* 0x000fe200008f0eff */
[----:B------:R-:W-:Y:S01]  /*4720*/  IMAD.SHL.U32 R13, R146, 0x2, RZ ;  /* 0x00000002920d7824 */ /* 0x000fe200078e00ff */
[-C--:B------:R-:W-:Y:S01]  /*4730*/  LEA R242, P1, R4, R230.reuse, 0x1 ;  /* 0x000000e604f27211 */ /* 0x080fe200078208ff */
[----:B--2---:R-:W-:Y:S01]  /*4740*/  CS2R R24, SRZ ;  /* 0x0000000000187805 */ /* 0x004fe2000001ff00 */
[----:B------:R-:W-:Y:S01]  /*4750*/  LEA R230, P5, R3, R230, 0x1 ;  /* 0x000000e603e67211 */ /* 0x000fe200078a08ff */
[----:B------:R0:W-:Y:S01]  /*4760*/  STL.64 [R1], R16 ;  /* 0x0000001001007387 */ /* 0x0001e20000100a00 */
[----:B------:R-:W-:Y:S02]  /*4770*/  LOP3.LUT R157, R13, 0x10, RZ, 0x3c, !PT ;  /* 0x000000100d9d7812 */ /* 0x000fe400078e3cff */
[----:B------:R-:W-:Y:S02]  /*4780*/  LEA.HI.X.SX32 R231, R3, R42, 0x1, P5 ;  /* 0x0000002a03e77211 */ /* 0x000fe400028f0eff */
[----:B------:R-:W-:-:S02]  /*4790*/  MOV R3, c[0x0][0x1a4] ;  /* 0x0000690000037a02 */ /* 0x000fc40000000f00 */
[C---:B------:R-:W-:Y:S02]  /*47a0*/  LOP3.LUT R157, R13.reuse, 0x40, RZ, 0x3c, !PT ;  /* 0x000000400d9d7812 */ /* 0x040fe400078e3cff */
[----:B------:R-:W-:Y:S01]  /*47b0*/  LOP3.LUT R159, R13, 0x30, RZ, 0x3c, !PT ;  /* 0x000000300d9f7812 */ /* 0x000fe200078e3cff */
[----:B------:R-:W-:Y:S01]  /*47c0*/  IMAD R5, R3, 0x3, RZ ;  /* 0x0000000303057824 */ /* 0x000fe200078e02ff */
[----:B------:R-:W-:Y:S01]  /*47d0*/  LOP3.LUT R157, R13, 0x70, RZ, 0x3c, !PT ;  /* 0x000000700d9d7812 */ /* 0x000fe200078e3cff */
[C---:B0-----:R-:W-:Y:S01]  /*47e0*/  IMAD R16, R3.reuse, 0x5, RZ ;  /* 0x0000000503107824 */ /* 0x041fe200078e02ff */
[----:B------:R-:W-:Y:S01]  /*47f0*/  LEA.HI.X.SX32 R243, R4, R42, 0x1, P1 ;  /* 0x0000002a04f37211 */ /* 0x000fe200008f0eff */
[----:B------:R-:W-:Y:S01]  /*4800*/  IMAD.SHL.U32 R4, R3, 0x2, RZ ;  /* 0x0000000203047824 */ /* 0x000fe200078e00ff */
[----:B------:R-:W-:Y:S01]  /*4810*/  LOP3.LUT R159, R13, 0x60, RZ, 0x3c, !PT ;  /* 0x000000600d9f7812 */ /* 0x000fe200078e3cff */
[C---:B------:R-:W-:Y:S01]  /*4820*/  IMAD R147, R3.reuse, 0x7, RZ ;  /* 0x0000000703937824 */ /* 0x040fe200078e02ff */
[----:B------:R-:W-:Y:S01]  /*4830*/  LOP3.LUT P1, RZ, R156, 0x1, RZ, 0xc0, !PT ;  /* 0x000000019cff7812 */ /* 0x000fe2000782c0ff */
[----:B------:R-:W-:Y:S01]  /*4840*/  IMAD.WIDE R156, R3, 0x2, R18 ;  /* 0x00000002039c7825 */ /* 0x000fe200078e0212 */
[C---:B------:R-:W-:Y:S01]  /*4850*/  LOP3.LUT R160, R13.reuse, 0x20, RZ, 0x3c, !PT ;  /* 0x000000200da07812 */ /* 0x040fe200078e3cff */
[----:B------:R-:W-:Y:S01]  /*4860*/  CS2R R42, SRZ ;  /* 0x00000000002a7805 */ /* 0x000fe2000001ff00 */
[----:B------:R-:W-:Y:S01]  /*4870*/  LOP3.LUT R160, R13, 0x50, RZ, 0x3c, !PT ;  /* 0x000000500da07812 */ /* 0x000fe200078e3cff */
[C---:B------:R-:W-:Y:S01]  /*4880*/  IMAD.WIDE R158, R3.reuse, 0x2, R20 ;  /* 0x00000002039e7825 */ /* 0x040fe200078e0214 */
[----:B------:R0:W-:Y:S01]  /*4890*/  STL.64 [R1+0x3a8], R156 ;  /* 0x0003a89c01007387 */ /* 0x0001e20000100a00 */
[----:B------:R-:W-:-:S02]  /*48a0*/  SHF.L.U32 R15, R3, 0x2, RZ ;  /* 0x00000002030f7819 */ /* 0x000fc400000006ff */
[----:B------:R-:W-:Y:S01]  /*48b0*/  IMAD.WIDE R160, R4, 0x2, R18 ;  /* 0x0000000204a07825 */ /* 0x000fe200078e0212 */
[----:B------:R1:W-:Y:S01]  /*48c0*/  STL.64 [R1+0x3a0], R158 ;  /* 0x0003a09e01007387 */ /* 0x0003e20000100a00 */
[----:B------:R-:W-:Y:S02]  /*48d0*/  ISETP.LT.U32.AND P1, PT, R146, 0x40, !P1 ;  /* 0x000000409200780c */ /* 0x000fe40004f21070 */
[C---:B------:R-:W-:Y:S01]  /*48e0*/  IMAD R146, R3.reuse, 0x6, RZ ;  /* 0x0000000603927824 */ /* 0x040fe200078e02ff */
[----:B------:R2:W-:Y:S01]  /*48f0*/  STL.64 [R1+0x388], R160 ;  /* 0x000388a001007387 */ /* 0x0005e20000100a00 */
[C---:B------:R-:W-:Y:S01]  /*4900*/  IMAD.SHL.U32 R148, R3.reuse, 0x8, RZ ;  /* 0x0000000803947824 */ /* 0x040fe200078e00ff */
[----:B------:R-:W-:Y:S01]  /*4910*/  MOV R17, RZ ;  /* 0x000000ff00117202 */ /* 0x000fe20000000f00 */
[----:B------:R-:W-:Y:S02]  /*4920*/  IMAD R149, R3, 0x9, RZ ;  /* 0x0000000903957824 */ /* 0x000fe400078e02ff */
[----:B0-----:R-:W-:-:S04]  /*4930*/  IMAD.WIDE R156, R4, 0x2, R20 ;  /* 0x00000002049c7825 */ /* 0x001fc800078e0214 */
[C---:B-1----:R-:W-:Y:S01]  /*4940*/  IMAD.WIDE R158, R5.reuse, 0x2, R18 ;  /* 0x00000002059e7825 */ /* 0x042fe200078e0212 */
[----:B------:R0:W-:Y:S03]  /*4950*/  STL.64 [R1+0x380], R156 ;  /* 0x0003809c01007387 */ /* 0x0001e60000100a00 */
[----:B--2---:R-:W-:Y:S01]  /*4960*/  IMAD.WIDE R160, R5, 0x2, R20 ;  /* 0x0000000205a07825 */ /* 0x004fe200078e0214 */
[----:B------:R1:W-:Y:S03]  /*4970*/  STL.64 [R1+0x368], R158 ;  /* 0x0003689e01007387 */ /* 0x0003e60000100a00 */
[C---:B------:R-:W-:Y:S01]  /*4980*/  IMAD R150, R3.reuse, 0xa, RZ ;  /* 0x0000000a03967824 */ /* 0x040fe200078e02ff */
[----:B------:R2:W-:Y:S01]  /*4990*/  STL.64 [R1+0x360], R160 ;  /* 0x000360a001007387 */ /* 0x0005e20000100a00 */
[----:B------:R-:W-:-:S02]  /*49a0*/  IMAD R151, R3, 0xb, RZ ;  /* 0x0000000b03977824 */ /* 0x000fc400078e02ff */
[----:B------:R-:W-:Y:S02]  /*49b0*/  IMAD R152, R3, 0xc, RZ ;  /* 0x0000000c03987824 */ /* 0x000fe400078e02ff */
[----:B0-----:R-:W-:-:S04]  /*49c0*/  IMAD.WIDE R156, R15, 0x2, R18 ;  /* 0x000000020f9c7825 */ /* 0x001fc800078e0212 */
[----:B-1----:R-:W-:Y:S01]  /*49d0*/  IMAD.WIDE R158, R15, 0x2, R20 ;  /* 0x000000020f9e7825 */ /* 0x002fe200078e0214 */
        /* <DEDUP_REMOVED lines=8> */
[C---:B-1----:R-:W-:Y:S01]  /*4a60*/  IMAD.WIDE R158, R146.reuse, 0x2, R18 ;  /* 0x00000002929e7825 */ /* 0x042fe200078e0212 */
[----:B------:R0:W-:Y:S03]  /*4a70*/  STL.64 [R1+0x320], R156 ;  /* 0x0003209c01007387 */ /* 0x0001e60000100a00 */
[----:B--2---:R-:W-:Y:S01]  /*4a80*/  IMAD.WIDE R160, R146, 0x2, R20 ;  /* 0x0000000292a07825 */ /* 0x004fe200078e0214 */
[----:B------:R1:W-:Y:S04]  /*4a90*/  STL.64 [R1+0x308], R158 ;  /* 0x0003089e01007387 */ /* 0x0003e80000100a00 */
[----:B------:R2:W-:Y:S01]  /*4aa0*/  STL.64 [R1+0x300], R160 ;  /* 0x000300a001007387 */ /* 0x0005e20000100a00 */
[----:B0-----:R-:W-:-:S04]  /*4ab0*/  IMAD.WIDE R156, R147, 0x2, R18 ;  /* 0x00000002939c7825 */ /* 0x001fc800078e0212 */
[----:B-1----:R-:W-:Y:S01]  /*4ac0*/  IMAD.WIDE R158, R147, 0x2, R20 ;  /* 0x00000002939e7825 */ /* 0x002fe200078e0214 */
[----:B------:R0:W-:Y:S03]  /*4ad0*/  STL.64 [R1+0x2e8], R156 ;  /* 0x0002e89c01007387 */ /* 0x0001e60000100a00 */
[C---:B--2---:R-:W-:Y:S01]  /*4ae0*/  IMAD.WIDE R160, R148.reuse, 0x2, R18 ;  /* 0x0000000294a07825 */ /* 0x044fe200078e0212 */
[----:B------:R1:W-:Y:S04]  /*4af0*/  STL.64 [R1+0x2e0], R158 ;  /* 0x0002e09e01007387 */ /* 0x0003e80000100a00 */
[----:B------:R2:W-:Y:S01]  /*4b00*/  STL.64 [R1+0x2c8], R160 ;  /* 0x0002c8a001007387 */ /* 0x0005e20000100a00 */
        /* <DEDUP_REMOVED lines=13> */
[--C-:B-1----:R-:W-:Y:S01]  /*4be0*/  IMAD.WIDE R158, R3, 0x2, R22.reuse ;  /* 0x00000002039e7825 */ /* 0x102fe200078e0216 */
[----:B------:R0:W-:Y:S03]  /*4bf0*/  STL.64 [R1+0x260], R156 ;  /* 0x0002609c01007387 */ /* 0x0001e60000100a00 */
[--C-:B--2---:R-:W-:Y:S01]  /*4c00*/  IMAD.WIDE R160, R4, 0x2, R22.reuse ;  /* 0x0000000204a07825 */ /* 0x104fe200078e0216 */
        /* <DEDUP_REMOVED lines=17> */
[----:B--2---:R-:W-:Y:S01]  /*4d20*/  IMAD.WIDE R160, R151, 0x2, R22 ;  /* 0x0000000297a07825 */ /* 0x004fe200078e0216 */
[----:B------:R1:W-:Y:S04]  /*4d30*/  STL.64 [R1+0x278], R158 ;  /* 0x0002789e01007387 */ /* 0x0003e80000100a00 */
[----:B------:R-:W-:Y:S01]  /*4d40*/  STL.64 [R1+0x258], R160 ;  /* 0x000258a001007387 */ /* 0x000fe20000100a00 */
[----:B0-----:R-:W-:-:S04]  /*4d50*/  IMAD.WIDE R156, R3, 0x2, R192 ;  /* 0x00000002039c7825 */ /* 0x001fc800078e02c0 */
[--C-:B-1----:R-:W-:Y:S01]  /*4d60*/  IMAD.WIDE R158, R4, 0x2, R192.reuse ;  /* 0x00000002049e7825 */ /* 0x102fe200078e02c0 */
[----:B------:R0:W-:Y:S03]  /*4d70*/  STL.64 [R1+0x390], R156 ;  /* 0x0003909c01007387 */ /* 0x0001e60000100a00 */
[--C-:B------:R-:W-:Y:S01]  /*4d80*/  IMAD.WIDE R2, R5, 0x2, R192.reuse ;  /* 0x0000000205027825 */ /* 0x100fe200078e02c0 */
[----:B------:R-:W-:Y:S03]  /*4d90*/  STL.64 [R1+0x370], R158 ;  /* 0x0003709e01007387 */ /* 0x000fe60000100a00 */
[--C-:B------:R-:W-:Y:S01]  /*4da0*/  IMAD.WIDE R4, R16, 0x2, R192.reuse ;  /* 0x0000000210047825 */ /* 0x100fe200078e02c0 */
[----:B------:R1:W-:Y:S03]  /*4db0*/  STL.64 [R1+0x350], R2 ;  /* 0x0003500201007387 */ /* 0x0003e60000100a00 */
[----:B0-----:R-:W-:-:S05]  /*4dc0*/  IMAD.WIDE R156, R15, 0x2, R192 ;  /* 0x000000020f9c7825 */ /* 0x001fca00078e02c0 */
[----:B------:R-:W-:Y:S01]  /*4dd0*/  STL.64 [R1+0x330], R156 ;  /* 0x0003309c01007387 */ /* 0x000fe20000100a00 */
[----:B-1----:R-:W-:-:S03]  /*4de0*/  IMAD.WIDE R2, R146, 0x2, R192 ;  /* 0x0000000292027825 */ /* 0x002fc600078e02c0 */
[----:B------:R0:W-:Y:S01]  /*4df0*/  STL.64 [R1+0x310], R4 ;  /* 0x0003100401007387 */ /* 0x0001e20000100a00 */
[----:B------:R-:W-:-:S03]  /*4e00*/  IMAD.WIDE R146, R147, 0x2, R192 ;  /* 0x0000000293927825 */ /* 0x000fc600078e02c0 */
        /* <DEDUP_REMOVED lines=9> */
[C---:B-1----:R-:W-:Y:S01]  /*4ea0*/  IMAD.WIDE R2, R152.reuse, 0x2, R18 ;  /* 0x0000000298027825 */ /* 0x042fe200078e0212 */
[----:B------:R0:W-:Y:S03]  /*4eb0*/  STL.64 [R1+0x250], R4 ;  /* 0x0002500401007387 */ /* 0x0001e60000100a00 */
[C---:B--2---:R-:W-:Y:S01]  /*4ec0*/  IMAD.WIDE R146, R152.reuse, 0x2, R20 ;  /* 0x0000000298927825 */ /* 0x044fe200078e0214 */
        /* <DEDUP_REMOVED lines=27> */
[----:B-1----:R-:W-:-:S05]  /*5080*/  IMAD.WIDE R2, R155, 0x2, R192 ;  /* 0x000000029b027825 */ /* 0x002fca00078e02c0 */
[----:B------:R2:W-:Y:S04]  /*5090*/  STL.64 [R1+0x1d0], R2 ;  /* 0x0001d00201007387 */ /* 0x0005e80000100a00 */
[----:B------:R2:W-:Y:S02]  /*50a0*/  STL.64 [R1+0x1d8], R4 ;  /* 0x0001d80401007387 */ /* 0x0005e40000100a00 */
.L_x_1:
[----:B------:R-:W3:Y:S04]  /*50b0*/  LDL.64 R148, [R1+0x3a0] ;  /* 0x0003a00001947983 */ /* 0x000ee80000100a00 */
[----:B------:R-:W4:Y:S04]  /*50c0*/  LDL.64 R150, [R1+0x3a8] ;  /* 0x0003a80001967983 */ /* 0x000f280000100a00 */
[----:B------:R-:W5:Y:S04]  /*50d0*/  LDL.64 R170, [R1+0x398] ;  /* 0x0003980001aa7983 */ /* 0x000f680000100a00 */
[----:B--2---:R-:W2:Y:S04]  /*50e0*/  LDL.64 R156, [R1+0x378] ;  /* 0x00037800019c7983 */ /* 0x004ea80000100a00 */
[----:B------:R-:W2:Y:S04]  /*50f0*/  LDL.64 R164, [R1+0x380] ;  /* 0x0003800001a47983 */ /* 0x000ea80000100a00 */
[----:B------:R-:W2:Y:S04]  /*5100*/  LDL.64 R168, [R1+0x390] ;  /* 0x0003900001a87983 */ /* 0x000ea80000100a00 */
[----:B------:R-:W2:Y:S04]  /*5110*/  LDL.64 R154, [R1+0x370] ;  /* 0x00037000019a7983 */ /* 0x000ea80000100a00 */
[----:B------:R-:W2:Y:S04]  /*5120*/  LDL.64 R166, [R1+0x388] ;  /* 0x0003880001a67983 */ /* 0x000ea80000100a00 */
[----:B------:R-:W2:Y:S04]  /*5130*/  LDL.64 R178, [R1+0x350] ;  /* 0x0003500001b27983 */ /* 0x000ea80000100a00 */
[----:B------:R-:W2:Y:S04]  /*5140*/  LDL.64 R180, [R1+0x358] ;  /* 0x0003580001b47983 */ /* 0x000ea80000100a00 */
[----:B------:R-:W2:Y:S01]  /*5150*/  LDL.64 R172, [R1+0x360] ;  /* 0x0003600001ac7983 */ /* 0x000ea20000100a00 */
[----:B------:R-:W-:-:S03]  /*5160*/  IMAD.WIDE R2, R17, 0x2, R18 ;  /* 0x0000000211027825 */ /* 0x000fc600078e0212 */
[----:B------:R-:W2:Y:S01]  /*5170*/  LDL.64 R162, [R1+0x368] ;  /* 0x0003680001a27983 */ /* 0x000ea20000100a00 */
[----:B------:R-:W-:-:S03]  /*5180*/  IMAD.WIDE R146, R17, 0x2, R20 ;  /* 0x0000000211927825 */ /* 0x000fc600078e0214 */
[----:B------:R-:W2:Y:S01]  /*5190*/  LDL.64 R160, [R1+0x348] ;  /* 0x0003480001a07983 */ /* 0x000ea20000100a00 */
[----:B------:R-:W-:-:S03]  /*51a0*/  IMAD.WIDE R4, R17, 0x2, R22 ;  /* 0x0000000211047825 */ /* 0x000fc600078e0216 */
[----:B------:R0:W2:Y:S01]  /*51b0*/  LDG.E.U16 R2, [R2.64] ;  /* 0x0000000402027981 */ /* 0x0000a2000c1e1500 */
[----:B------:R-:W-:-:S03]  /*51c0*/  IMAD.WIDE R152, R17, 0x2, R192 ;  /* 0x0000000211987825 */ /* 0x000fc600078e02c0 */
[----:B------:R-:W2:Y:S04]  /*51d0*/  LDL.64 R158, [R1+0x340] ;  /* 0x00034000019e7983 */ /* 0x000ea80000100a00 */
[----:B------:R-:W2:Y:S04]  /*51e0*/  LDL.64 R174, [R1+0x330] ;  /* 0x0003300001ae7983 */ /* 0x000ea80000100a00 */
[----:B0-----:R5:W2:Y:S04]  /*51f0*/  LDG.E.U16 R3, [R146.64] ;  /* 0x0000000492037981 */ /* 0x001aa8000c1e1500 */
[----:B------:R0:W2:Y:S04]  /*5200*/  LDG.E.U16 R195, [R4.64] ;  /* 0x0000000404c37981 */ /* 0x0000a8000c1e1500 */
[----:B------:R-:W2:Y:S04]  /*5210*/  LDL.64 R198, [R1+0x328] ;  /* 0x0003280001c67983 */ /* 0x000ea80000100a00 */
[----:B------:R1:W2:Y:S04]  /*5220*/  LDG.E.U16 R183, [R152.64] ;  /* 0x0000000498b77981 */ /* 0x0002a8000c1e1500 */
[----:B------:R-:W2:Y:S04]  /*5230*/  LDL.64 R196, [R1+0x308] ;  /* 0x0003080001c47983 */ /* 0x000ea80000100a00 */
        /* <DEDUP_REMOVED lines=13> */
[----:B------:R-:W2:Y:S01]  /*5310*/  LDL.64 R232, [R1+0x1e0] ;  /* 0x0001e00001e87983 */ /* 0x000ea20000100a00 */
[----:B---3--:R-:W-:-:S04]  /*5320*/  IMAD.WIDE R148, R17, 0x2, R148 ;  /* 0x0000000211947825 */ /* 0x008fc800078e0294 */
[----:B----4-:R-:W-:-:S04]  /*5330*/  IMAD.WIDE R150, R17, 0x2, R150 ;  /* 0x0000000211967825 */ /* 0x010fc800078e0296 */
[C---:B-----5:R-:W-:Y:S02]  /*5340*/  IMAD.WIDE R146, R17.reuse, 0x2, R170 ;  /* 0x0000000211927825 */ /* 0x060fe400078e02aa */
[----:B------:R2:W3:Y:S04]  /*5350*/  LDG.E.U16 R170, [R148.64] ;  /* 0x0000000494aa7981 */ /* 0x0004e8000c1e1500 */
[----:B------:R4:W5:Y:S01]  /*5360*/  LDG.E.U16 R171, [R150.64] ;  /* 0x0000000496ab7981 */ /* 0x000962000c1e1500 */
[----:B--2---:R-:W-:-:S03]  /*5370*/  IMAD.WIDE R148, R17, 0x2, R156 ;  /* 0x0000000211947825 */ /* 0x004fc600078e029c */
[----:B------:R-:W2:Y:S01]  /*5380*/  LDL.64 R156, [R1+0x320] ;  /* 0x00032000019c7983 */ /* 0x000ea20000100a00 */
[----:B----4-:R-:W-:-:S03]  /*5390*/  IMAD.WIDE R150, R17, 0x2, R164 ;  /* 0x0000000211967825 */ /* 0x010fc600078e02a4 */
[----:B------:R4:W3:Y:S01]  /*53a0*/  LDG.E.U16 R165, [R148.64] ;  /* 0x0000000494a57981 */ /* 0x0008e2000c1e1500 */
[----:B0-----:R-:W-:-:S03]  /*53b0*/  IMAD.WIDE R4, R17, 0x2, R168 ;  /* 0x0000000211047825 */ /* 0x001fc600078e02a8 */
[----:B------:R0:W3:Y:S01]  /*53c0*/  LDG.E.U16 R169, [R146.64] ;  /* 0x0000000492a97981 */ /* 0x0000e2000c1e1500 */
[----:B-1----:R-:W-:-:S03]  /*53d0*/  IMAD.WIDE R152, R17, 0x2, R166 ;  /* 0x0000000211987825 */ /* 0x002fc600078e02a6 */
[----:B------:R1:W3:Y:S01]  /*53e0*/  LDG.E.U16 R166, [R150.64] ;  /* 0x0000000496a67981 */ /* 0x0002e2000c1e1500 */
[----:B----4-:R-:W-:-:S03]  /*53f0*/  IMAD.WIDE R148, R17, 0x2, R178 ;  /* 0x0000000211947825 */ /* 0x010fc600078e02b2 */
[----:B------:R-:W4:Y:S01]  /*5400*/  LDL.64 R178, [R1+0x300] ;  /* 0x0003000001b27983 */ /* 0x000f220000100a00 */
[----:B0-----:R-:W-:-:S03]  /*5410*/  IMAD.WIDE R146, R17, 0x2, R154 ;  /* 0x0000000211927825 */ /* 0x001fc600078e029a */
[----:B------:R-:W3:Y:S01]  /*5420*/  LDL.64 R154, [R1+0x318] ;  /* 0x00031800019a7983 */ /* 0x000ee20000100a00 */
[----:B-1----:R-:W-:-:S03]  /*5430*/  IMAD.WIDE R150, R17, 0x2, R180 ;  /* 0x0000000211967825 */ /* 0x002fc600078e02b4 */
[----:B------:R-:W4:Y:S04]  /*5440*/  LDL.64 R180, [R1+0x2f8] ;  /* 0x0002f80001b47983 */ /* 0x000f280000100a00 */
[----:B------:R0:W4:Y:S04]  /*5450*/  LDG.E.U16 R167, [R152.64] ;  /* 0x0000000498a77981 */ /* 0x000128000c1e1500 */
[----:B------:R1:W4:Y:S04]  /*5460*/  LDG.E.U16 R168, [R4.64] ;  /* 0x0000000404a87981 */ /* 0x000328000c1e1500 */
[----:B------:R1:W5:Y:S01]  /*5470*/  LDG.E.U16 R164, [R146.64] ;  /* 0x0000000492a47981 */ /* 0x000362000c1e1500 */
[----:B0-----:R-:W-:-:S03]  /*5480*/  IMAD.WIDE R152, R17, 0x2, R172 ;  /* 0x0000000211987825 */ /* 0x001fc600078e02ac */
[----:B------:R-:W5:Y:S01]  /*5490*/  LDL.64 R172, [R1+0x310] ;  /* 0x0003100001ac7983 */ /* 0x000f620000100a00 */
[----:B-1----:R-:W-:-:S03]  /*54a0*/  IMAD.WIDE R4, R17, 0x2, R162 ;  /* 0x0000000211047825 */ /* 0x002fc600078e02a2 */
[----:B------:R0:W5:Y:S01]  /*54b0*/  LDG.E.U16 R162, [R152.64] ;  /* 0x0000000498a27981 */ /* 0x000162000c1e1500 */
[----:B------:R-:W-:-:S03]  /*54c0*/  IMAD.WIDE R146, R17, 0x2, R160 ;  /* 0x0000000211927825 */ /* 0x000fc600078e02a0 */
[----:B------:R1:W5:Y:S04]  /*54d0*/  LDG.E.U16 R163, [R4.64] ;  /* 0x0000000404a37981 */ /* 0x000368000c1e1500 */
[----:B------:R0:W5:Y:S04]  /*54e0*/  LDG.E.U16 R161, [R150.64] ;  /* 0x0000000496a17981 */ /* 0x000168000c1e1500 */
[----:B------:R0:W5:Y:S01]  /*54f0*/  LDG.E.U16 R160, [R148.64] ;  /* 0x0000000494a07981 */ /* 0x000162000c1e1500 */
[----:B-1----:R-:W-:-:S03]  /*5500*/  IMAD.WIDE R4, R17, 0x2, R158 ;  /* 0x0000000211047825 */ /* 0x002fc600078e029e */
[----:B------:R2:W5:Y:S01]  /*5510*/  LDG.E.U16 R159, [R146.64] ;  /* 0x00000004929f7981 */ /* 0x000562000c1e1500 */
[----:B0-----:R-:W-:-:S03]  /*5520*/  IMAD.WIDE R150, R17, 0x2, R174 ;  /* 0x0000000211967825 */ /* 0x001fc600078e02ae */
[----:B------:R3:W5:Y:S01]  /*5530*/  LDG.E.U16 R158, [R4.64] ;  /* 0x00000004049e7981 */ /* 0x000762000c1e1500 */
[----:B------:R-:W-:-:S03]  /*5540*/  IMAD.WIDE R148, R17, 0x2, R198 ;  /* 0x0000000211947825 */ /* 0x000fc600078e02c6 */
[----:B------:R-:W5:Y:S01]  /*5550*/  LDL.64 R174, [R1+0x2d0] ;  /* 0x0002d00001ae7983 */ /* 0x000f620000100a00 */
[----:B------:R-:W-:-:S03]  /*5560*/  IMAD.WIDE R152, R17, 0x2, R176 ;  /* 0x0000000211987825 */ /* 0x000fc600078e02b0 */
[----:B------:R-:W5:Y:S04]  /*5570*/  LDL.64 R176, [R1+0x2e0] ;  /* 0x0002e00001b07983 */ /* 0x000f680000100a00 */
[----:B------:R-:W5:Y:S01]  /*5580*/  LDL.64 R198, [R1+0x2b8] ;  /* 0x0002b80001c67983 */ /* 0x000f620000100a00 */
[----:B--2---:R-:W-:-:S03]  /*5590*/  IMAD.WIDE R146, R17, 0x2, R156 ;  /* 0x0000000211927825 */ /* 0x004fc600078e029c */
[----:B------:R0:W2:Y:S04]  /*55a0*/  LDG.E.U16 R156, [R150.64] ;  /* 0x00000004969c7981 */ /* 0x0000a8000c1e1500 */
[----:B------:R1:W2:Y:S01]  /*55b0*/  LDG.E.U16 R157, [R152.64] ;  /* 0x00000004989d7981 */ /* 0x0002a2000c1e1500 */
[----:B0-----:R-:W-:-:S03]  /*55c0*/  IMAD.WIDE R150, R17, 0x2, R196 ;  /* 0x0000000211967825 */ /* 0x001fc600078e02c4 */
[----:B------:R-:W2:Y:S04]  /*55d0*/  LDL.64 R196, [R1+0x2b0] ;  /* 0x0002b00001c47983 */ /* 0x000ea80000100a00 */
[----:B------:R0:W2:Y:S01]  /*55e0*/  LDG.E.U16 R151, [R150.64] ;  /* 0x0000000496977981 */ /* 0x0000a2000c1e1500 */
[----:B---3--:R-:W-:-:S03]  /*55f0*/  IMAD.WIDE R4, R17, 0x2, R154 ;  /* 0x0000000211047825 */ /* 0x008fc600078e029a */
[----:B------:R4:W3:Y:S04]  /*5600*/  LDG.E.U16 R155, [R148.64] ;  /* 0x00000004949b7981 */ /* 0x0008e8000c1e1500 */
[----:B------:R0:W3:Y:S04]  /*5610*/  LDG.E.U16 R154, [R146.64] ;  /* 0x00000004929a7981 */ /* 0x0000e8000c1e1500 */
[----:B-1----:R1:W3:Y:S01]  /*5620*/  LDG.E.U16 R153, [R4.64] ;  /* 0x0000000404997981 */ /* 0x0022e2000c1e1500 */
[----:B----4-:R-:W-:-:S03]  /*5630*/  IMAD.WIDE R148, R17, 0x2, R178 ;  /* 0x0000000211947825 */ /* 0x010fc600078e02b2 */
[----:B------:R-:W4:Y:S01]  /*5640*/  LDL.64 R178, [R1+0x2a8] ;  /* 0x0002a80001b27983 */ /* 0x000f220000100a00 */
[----:B0-----:R-:W-:-:S03]  /*5650*/  IMAD.WIDE R146, R17, 0x2, R180 ;  /* 0x0000000211927825 */ /* 0x001fc600078e02b4 */
[----:B------:R0:W3:Y:S01]  /*5660*/  LDG.E.U16 R150, [R148.64] ;  /* 0x0000000494967981 */ /* 0x0000e2000c1e1500 */
[----:B-1----:R-:W-:-:S03]  /*5670*/  IMAD.WIDE R4, R17, 0x2, R208 ;  /* 0x0000000211047825 */ /* 0x002fc600078e02d0 */
[----:B------:R-:W3:Y:S01]  /*5680*/  LDL.64 R208, [R1+0x280] ;  /* 0x0002800001d07983 */ /* 0x000ee20000100a00 */
[----:B-----5:R-:W-:-:S03]  /*5690*/  IMAD.WIDE R172, R17, 0x2, R172 ;  /* 0x0000000211ac7825 */ /* 0x020fc600078e02ac */
[----:B------:R-:W5:Y:S04]  /*56a0*/  LDL.64 R180, [R1+0x2a0] ;  /* 0x0002a00001b47983 */ /* 0x000f680000100a00 */
[----:B0-----:R0:W5:Y:S04]  /*56b0*/  LDG.E.U16 R149, [R146.64] ;  /* 0x0000000492957981 */ /* 0x001168000c1e1500 */
[----:B------:R1:W5:Y:S04]  /*56c0*/  LDG.E.U16 R148, [R4.64] ;  /* 0x0000000404947981 */ /* 0x000368000c1e1500 */
[----:B------:R1:W5:Y:S01]  /*56d0*/  LDG.E.U16 R152, [R172.64] ;  /* 0x00000004ac987981 */ /* 0x000362000c1e1500 */
[----:B0-----:R-:W-:-:S03]  /*56e0*/  IMAD.WIDE R146, R17, 0x2, R206 ;  /* 0x0000000211927825 */ /* 0x001fc600078e02ce */
[----:B------:R-:W5:Y:S01]  /*56f0*/  LDL.64 R206, [R1+0x298] ;  /* 0x0002980001ce7983 */ /* 0x000f620000100a00 */
[----:B-1----:R-:W-:-:S03]  /*5700*/  IMAD.WIDE R4, R17, 0x2, R204 ;  /* 0x0000000211047825 */ /* 0x002fc600078e02cc */
[----:B------:R-:W5:Y:S01]  /*5710*/  LDL.64 R204, [R1+0x270] ;  /* 0x0002700001cc7983 */ /* 0x000f620000100a00 */
[----:B------:R-:W-:-:S03]  /*5720*/  IMAD.WIDE R172, R17, 0x2, R202 ;  /* 0x0000000211ac7825 */ /* 0x000fc600078e02ca */
[----:B------:R-:W5:Y:S01]  /*5730*/  LDL.64 R202, [R1+0x278] ;  /* 0x0002780001ca7983 */ /* 0x000f620000100a00 */
[----:B------:R-:W-:-:S03]  /*5740*/  IMAD.WIDE R176, R17, 0x2, R176 ;  /* 0x0000000211b07825 */ /* 0x000fc600078e02b0 */
[----:B------:R0:W5:Y:S01]  /*5750*/  LDG.E.U16 R182, [R172.64] ;  /* 0x00000004acb67981 */ /* 0x000162000c1e1500 */
[----:B------:R-:W-:-:S03]  /*5760*/  IMAD.WIDE R174, R17, 0x2, R174 ;  /* 0x0000000211ae7825 */ /* 0x000fc600078e02ae */
[----:B------:R1:W5:Y:S04]  /*5770*/  LDG.E.U16 R147, [R146.64] ;  /* 0x0000000492937981 */ /* 0x000368000c1e1500 */
[----:B------:R1:W5:Y:S01]  /*5780*/  LDG.E.U16 R5, [R4.64] ;  /* 0x0000000404057981 */ /* 0x000362000c1e1500 */
[----:B0-----:R-:W-:-:S03]  /*5790*/  IMAD.WIDE R172, R17, 0x2, R200 ;  /* 0x0000000211ac7825 */ /* 0x001fc600078e02c8 */
[----:B-1----:R2:W5:Y:S04]  /*57a0*/  LDG.E.U16 R146, [R176.64] ;  /* 0x00000004b0927981 */ /* 0x002568000c1e1500 */
[----:B------:R0:W5:Y:S02]  /*57b0*/  LDG.E.U16 R4, [R174.64] ;  /* 0x00000004ae047981 */ /* 0x000164000c1e1500 */
[----:B0-----:R-:W-:-:S04]  /*57c0*/  IMAD.WIDE R174, R17, 0x2, R198 ;  /* 0x0000000211ae7825 */ /* 0x001fc800078e02c6 */
[C---:B--2---:R-:W-:Y:S02]  /*57d0*/  IMAD.WIDE R176, R17.reuse, 0x2, R196 ;  /* 0x0000000211b07825 */ /* 0x044fe400078e02c4 */
[----:B------:R0:W2:Y:S04]  /*57e0*/  LDG.E.U16 R196, [R172.64] ;  /* 0x00000004acc47981 */ /* 0x0000a8000c1e1500 */
[----:B------:R1:W2:Y:S04]  /*57f0*/  LDG.E.U16 R197, [R174.64] ;  /* 0x00000004aec57981 */ /* 0x0002a8000c1e1500 */
[----:B------:R0:W2:Y:S01]  /*5800*/  LDG.E.U16 R198, [R176.64] ;  /* 0x00000004b0c67981 */ /* 0x0000a2000c1e1500 */
[----:B-1----:R-:W-:-:S03]  /*5810*/  IMAD.WIDE R174, R17, 0x2, R222 ;  /* 0x0000000211ae7825 */ /* 0x002fc600078e02de */
[----:B------:R-:W2:Y:S01]  /*5820*/  LDL.64 R222, [R1+0x258] ;  /* 0x0002580001de7983 */ /* 0x000ea20000100a00 */
[----:B----4-:R-:W-:-:S05]  /*5830*/  IMAD.WIDE R178, R17, 0x2, R178 ;  /* 0x0000000211b27825 */ /* 0x010fca00078e02b2 */
[----:B------:R3:W4:Y:S01]  /*5840*/  LDG.E.U16 R199, [R178.64] ;  /* 0x00000004b2c77981 */ /* 0x000722000c1e1500 */
[----:B0-----:R-:W-:-:S03]  /*5850*/  IMAD.WIDE R176, R17, 0x2, R212 ;  /* 0x0000000211b07825 */ /* 0x001fc600078e02d4 */
[----:B------:R-:W4:Y:S01]  /*5860*/  LDL.64 R212, [R1+0x248] ;  /* 0x0002480001d47983 */ /* 0x000f220000100a00 */
[----:B---3--:R-:W-:-:S03]  /*5870*/  IMAD.WIDE R178, R17, 0x2, R208 ;  /* 0x0000000211b27825 */ /* 0x008fc600078e02d0 */
[----:B------:R-:W3:Y:S01]  /*5880*/  LDL.64 R208, [R1+0x250] ;  /* 0x0002500001d07983 */ /* 0x000ee20000100a00 */
[----:B-----5:R-:W-:-:S03]  /*5890*/  IMAD.WIDE R180, R17, 0x2, R180 ;  /* 0x0000000211b47825 */ /* 0x020fc600078e02b4 */
[----:B------:R0:W5:Y:S04]  /*58a0*/  LDG.E.U16 R178, [R178.64] ;  /* 0x00000004b2b27981 */ /* 0x000168000c1e1500 */
[----:B------:R1:W4:Y:S01]  /*58b0*/  LDG.E.U16 R200, [R180.64] ;  /* 0x00000004b4c87981 */ /* 0x000322000c1e1500 */
[----:B------:R-:W-:-:S03]  /*58c0*/  IMAD.WIDE R172, R17, 0x2, R206 ;  /* 0x0000000211ac7825 */ /* 0x000fc600078e02ce */
[----:B------:R-:W4:Y:S04]  /*58d0*/  LDL.64 R206, [R1+0x260] ;  /* 0x0002600001ce7983 */ /* 0x000f280000100a00 */
[----:B------:R0:W5:Y:S01]  /*58e0*/  LDG.E.U16 R201, [R172.64] ;  /* 0x00000004acc97981 */ /* 0x000162000c1e1500 */
[----:B-1----:R-:W-:-:S03]  /*58f0*/  IMAD.WIDE R180, R17, 0x2, R202 ;  /* 0x0000000211b47825 */ /* 0x002fc600078e02ca */
[----:B------:R1:W5:Y:S04]  /*5900*/  LDG.E.U16 R202, [R174.64] ;  /* 0x00000004aeca7981 */ /* 0x000368000c1e1500 */
[----:B------:R4:W5:Y:S01]  /*5910*/  LDG.E.U16 R203, [R176.64] ;  /* 0x00000004b0cb7981 */ /* 0x000962000c1e1500 */
[----:B0-----:R-:W-:-:S03]  /*5920*/  IMAD.WIDE R172, R17, 0x2, R204 ;  /* 0x0000000211ac7825 */ /* 0x001fc600078e02cc */
[----:B------:R-:W5:Y:S01]  /*5930*/  LDL.64 R204, [R1+0x240] ;  /* 0x0002400001cc7983 */ /* 0x000f620000100a00 */
[----:B-1----:R-:W-:-:S03]  /*5940*/  IMAD.WIDE R174, R17, 0x2, R210 ;  /* 0x0000000211ae7825 */ /* 0x002fc600078e02d2 */
[----:B------:R-:W5:Y:S04]  /*5950*/  LDL.64 R210, [R1+0x238] ;  /* 0x0002380001d27983 */ /* 0x000f680000100a00 */
[----:B------:R2:W5:Y:S04]  /*5960*/  LDG.E.U16 R179, [R172.64] ;  /* 0x00000004acb37981 */ /* 0x000568000c1e1500 */
[----:B------:R0:W5:Y:S04]  /*5970*/  LDG.E.U16 R180, [R180.64] ;  /* 0x00000004b4b47981 */ /* 0x000168000c1e1500 */
[----:B0-----:R3:W5:Y:S01]  /*5980*/  LDG.E.U16 R181, [R174.64] ;  /* 0x00000004aeb57981 */ /* 0x001762000c1e1500 */
[----:B--2---:R-:W-:-:S03]  /*5990*/  IMAD.WIDE R172, R17, 0x2, R222 ;  /* 0x0000000211ac7825 */ /* 0x004fc600078e02de */
[----:B------:R-:W2:Y:S01]  /*59a0*/  LDL.64 R222, [R1+0x218] ;  /* 0x0002180001de7983 */ /* 0x000ea20000100a00 */
[----:B---3--:R-:W-:-:S03]  /*59b0*/  IMAD.WIDE R174, R17, 0x2, R208 ;  /* 0x0000000211ae7825 */ /* 0x008fc600078e02d0 */
[----:B------:R-:W3:Y:S04]  /*59c0*/  LDL.64 R208, [R1+0x220] ;  /* 0x0002200001d07983 */ /* 0x000ee80000100a00 */
[----:B------:R0:W2:Y:S01]  /*59d0*/  LDG.E.U16 R174, [R174.64] ;  /* 0x00000004aeae7981 */ /* 0x0000a2000c1e1500 */
[----:B----4-:R-:W-:-:S03]  /*59e0*/  IMAD.WIDE R176, R17, 0x2, R206 ;  /* 0x0000000211b07825 */ /* 0x010fc600078e02ce */
[----:B------:R-:W4:Y:S04]  /*59f0*/  LDL.64 R206, [R1+0x230] ;  /* 0x0002300001ce7983 */ /* 0x000f280000100a00 */
[----:B------:R1:W2:Y:S04]  /*5a00*/  LDG.E.U16 R176, [R176.64] ;  /* 0x00000004b0b07981 */ /* 0x0002a8000c1e1500 */
[----:B-1----:R1:W2:Y:S02]  /*5a10*/  LDG.E.U16 R177, [R172.64] ;  /* 0x00000004acb17981 */ /* 0x0022a4000c1e1500 */
[----:B-1----:R-:W-:-:S02]  /*5a20*/  IMAD.WIDE R172, R17, 0x2, R212 ;  /* 0x0000000211ac7825 */ /* 0x002fc400078e02d4 */
[----:B------:R-:W2:Y:S04]  /*5a30*/  LDL.64 R212, [R1+0x200] ;  /* 0x0002000001d47983 */ /* 0x000ea80000100a00 */
[----:B0-----:R5:W2:Y:S02]  /*5a40*/  LDG.E.U16 R175, [R172.64] ;  /* 0x00000004acaf7981 */ /* 0x001aa4000c1e1500 */
[----:B-----5:R-:W-:-:S05]  /*5a50*/  IMAD.WIDE R172, R17, 0x2, R204 ;  /* 0x0000000211ac7825 */ /* 0x020fca00078e02cc */
[----:B------:R0:W5:Y:S02]  /*5a60*/  LDG.E.U16 R204, [R172.64] ;  /* 0x00000004accc7981 */ /* 0x000164000c1e1500 */
[C---:B0-----:R-:W-:Y:S02]  /*5a70*/  IMAD.WIDE R172, R17.reuse, 0x2, R210 ;  /* 0x0000000211ac7825 */ /* 0x041fe400078e02d2 */
[----:B------:R-:W5:Y:S04]  /*5a80*/  LDL.64 R210, [R1+0x210] ;  /* 0x0002100001d27983 */ /* 0x000f680000100a00 */
[----:B------:R4:W5:Y:S02]  /*5a90*/  LDG.E.U16 R205, [R172.64] ;  /* 0x00000004accd7981 */ /* 0x000964000c1e1500 */
[----:B----4-:R-:W-:-:S05]  /*5aa0*/  IMAD.WIDE R172, R17, 0x2, R206 ;  /* 0x0000000211ac7825 */ /* 0x010fca00078e02ce */
[----:B------:R0:W4:Y:S02]  /*5ab0*/  LDG.E.U16 R206, [R172.64] ;  /* 0x00000004acce7981 */ /* 0x000124000c1e1500 */
[C---:B0-----:R-:W-:Y:S02]  /*5ac0*/  IMAD.WIDE R172, R17.reuse, 0x2, R228 ;  /* 0x0000000211ac7825 */ /* 0x041fe400078e02e4 */
[----:B------:R-:W4:Y:S04]  /*5ad0*/  LDL.64 R228, [R1+0x1d8] ;  /* 0x0001d80001e47983 */ /* 0x000f280000100a00 */
[----:B------:R3:W4:Y:S02]  /*5ae0*/  LDG.E.U16 R207, [R172.64] ;  /* 0x00000004accf7981 */ /* 0x000724000c1e1500 */
[----:B---3--:R-:W-:-:S05]  /*5af0*/  IMAD.WIDE R172, R17, 0x2, R208 ;  /* 0x0000000211ac7825 */ /* 0x008fca00078e02d0 */
[----:B------:R2:W3:Y:S02]  /*5b00*/  LDG.E.U16 R208, [R172.64] ;  /* 0x00000004acd07981 */ /* 0x0004e4000c1e1500 */
[C---:B--2---:R-:W-:Y:S02]  /*5b10*/  IMAD.WIDE R172, R17.reuse, 0x2, R222 ;  /* 0x0000000211ac7825 */ /* 0x044fe400078e02de */
[----:B------:R-:W2:Y:S04]  /*5b20*/  LDL.64 R222, [R1+0x1d0] ;  /* 0x0001d00001de7983 */ /* 0x000ea80000100a00 */
[----:B------:R5:W2:Y:S02]  /*5b30*/  LDG.E.U16 R209, [R172.64] ;  /* 0x00000004acd17981 */ /* 0x000aa4000c1e1500 */
[----:B-----5:R-:W-:-:S05]  /*5b40*/  IMAD.WIDE R172, R17, 0x2, R210 ;  /* 0x0000000211ac7825 */ /* 0x020fca00078e02d2 */
[----:B------:R0:W5:Y:S04]  /*5b50*/  LDG.E.U16 R210, [R172.64] ;  /* 0x00000004acd27981 */ /* 0x000168000c1e1500 */
[----:B0-----:R-:W2:Y:S02]  /*5b60*/  LDL.64 R172, [R1+0x208] ;  /* 0x0002080001ac7983 */ /* 0x001ea40000100a00 */
[----:B--2---:R-:W-:-:S05]  /*5b70*/  IMAD.WIDE R172, R17, 0x2, R172 ;  /* 0x0000000211ac7825 */ /* 0x004fca00078e02ac */
[----:B------:R0:W2:Y:S02]  /*5b80*/  LDG.E.U16 R211, [R172.64] ;  /* 0x00000004acd37981 */ /* 0x0000a4000c1e1500 */
[----:B0-----:R-:W-:-:S05]  /*5b90*/  IMAD.WIDE R172, R17, 0x2, R212 ;  /* 0x0000000211ac7825 */ /* 0x001fca00078e02d4 */
[----:B------:R0:W2:Y:S02]  /*5ba0*/  LDG.E.U16 R212, [R172.64] ;  /* 0x00000004acd47981 */ /* 0x0000a4000c1e1500 */
[C---:B0-----:R-:W-:Y:S02]  /*5bb0*/  IMAD.WIDE R172, R17.reuse, 0x2, R244 ;  /* 0x0000000211ac7825 */ /* 0x041fe400078e02f4 */
[----:B------:R-:W0:Y:S04]  /*5bc0*/  S2R R226, SR_TID.X ;  /* 0x0000000000e27919 */ /* 0x000e280000002100 */
[----:B------:R1:W2:Y:S04]  /*5bd0*/  LDG.E.U16 R213, [R172.64] ;  /* 0x00000004acd57981 */ /* 0x0002a8000c1e1500 */
[----:B------:R-:W2:Y:S01]  /*5be0*/  LDL.64 R244, [R1+0x50] ;  /* 0x0000500001f47983 */ /* 0x000ea20000100a00 */
[----:B-1----:R-:W-:-:S03]  /*5bf0*/  IMAD.WIDE R172, R17, 0x2, R240 ;  /* 0x0000000211ac7825 */ /* 0x002fc600078e02f0 */
[----:B------:R-:W2:Y:S04]  /*5c00*/  LDL.64 R240, [R1+0x1b8] ;  /* 0x0001b80001f07983 */ /* 0x000ea80000100a00 */
[----:B------:R1:W2:Y:S02]  /*5c10*/  LDG.E.U16 R214, [R172.64] ;  /* 0x00000004acd67981 */ /* 0x0002a4000c1e1500 */
[C---:B-1----:R-:W-:Y:S02]  /*5c20*/  IMAD.WIDE R172, R17.reuse, 0x2, R236 ;  /* 0x0000000211ac7825 */ /* 0x042fe400078e02ec */
[----:B------:R-:W2:Y:S04]  /*5c30*/  LDL.64 R236, [R1+0x1a8] ;  /* 0x0001a80001ec7983 */ /* 0x000ea80000100a00 */
[----:B------:R1:W2:Y:S02]  /*5c40*/  LDG.E.U16 R216, [R172.64] ;  /* 0x00000004acd87981 */ /* 0x0002a4000c1e1500 */
[----:B-1----:R-:W-:-:S02]  /*5c50*/  IMAD.WIDE R172, R17, 0x2, R232 ;  /* 0x0000000211ac7825 */ /* 0x002fc400078e02e8 */
[----:B------:R-:W2:Y:S04]  /*5c60*/  LDL.64 R232, [R1+0x1a0] ;  /* 0x0001a00001e87983 */ /* 0x000ea80000100a00 */
[----:B------:R4:W2:Y:S02]  /*5c70*/  LDG.E.U16 R218, [R172.64] ;  /* 0x00000004acda7981 */ /* 0x0008a4000c1e1500 */
[C---:B----4-:R-:W-:Y:S02]  /*5c80*/  IMAD.WIDE R172, R17.reuse, 0x2, R228 ;  /* 0x0000000211ac7825 */ /* 0x050fe400078e02e4 */
[----:B------:R-:W4:Y:S04]  /*5c90*/  LDL.64 R228, [R1+0x198] ;  /* 0x0001980001e47983 */ /* 0x000f280000100a00 */
[----:B------:R1:W4:Y:S02]  /*5ca0*/  LDG.E.U16 R220, [R172.64] ;  /* 0x00000004acdc7981 */ /* 0x000324000c1e1500 */
[----:B-1----:R-:W-:-:S06]  /*5cb0*/  IMAD.WIDE R172, R17, 0x2, R222 ;  /* 0x0000000211ac7825 */ /* 0x002fcc00078e02de */
[----:B------:R-:W4:Y:S04]  /*5cc0*/  LDG.E.U16 R172, [R172.64] ;  /* 0x00000004acac7981 */ /* 0x000f28000c1e1500 */
[----:B------:R-:W-:Y:S01]  /*5cd0*/  BAR.SYNC.DEFER_BLOCKING 0x0 ;  /* 0x0000000000007b1d */ /* 0x000fe20000010000 */
[C---:B------:R-:W-:Y:S02]  /*5ce0*/  LOP3.LUT R222, R13.reuse, 0x10, RZ, 0x3c, !PT ;  /* 0x000000100dde7812 */ /* 0x040fe400078e3cff */
[----:B------:R-:W-:-:S03]  /*5cf0*/  LOP3.LUT R223, R13, 0x20, RZ, 0x3c, !PT ;  /* 0x000000200ddf7812 */ /* 0x000fc600078e3cff */
        /* <DEDUP_REMOVED lines=15> */
[----:B------:R1:W-:Y:S04]  /*5df0*/  STS.U16 [R222+0xa700], R202 ;  /* 0x00a700cade007388 */ /* 0x0003e80000000400 */
[----:B------:R-:W-:Y:S04]  /*5e00*/  STS.U16 [R223+0x8800], R167 ;  /* 0x008800a7df007388 */ /* 0x000fe80000000400 */
[----:B------:R-:W-:Y:S01]  /*5e10*/  STS.U16 [R223+0x8900], R166 ;  /* 0x008900a6df007388 */ /* 0x000fe20000000400 */
[----:B-1----:R-:W-:-:S03]  /*5e20*/  LOP3.LUT R222, R13, 0x30, RZ, 0x3c, !PT ;  /* 0x000000300dde7812 */ /* 0x002fc600078e3cff */
        /* <DEDUP_REMOVED lines=23> */
[----:B------:R-:W-:Y:S01]  /*5fa0*/  STS.U16 [R223+0xb300], R206 ;  /* 0x00b300cedf007388 */ /* 0x000fe20000000400 */
[----:B------:R-:W-:-:S03]  /*5fb0*/  LOP3.LUT R3, R13, 0x60, RZ, 0x3c, !PT ;  /* 0x000000600d037812 */ /* 0x000fc600078e3cff */
[----:B------:R-:W-:Y:S04]  /*5fc0*/  STS.U16 [R222+0x9400], R155 ;  /* 0x0094009bde007388 */ /* 0x000fe80000000400 */
[----:B------:R-:W-:Y:S04]  /*5fd0*/  STS.U16 [R222+0x9500], R154 ;  /* 0x0095009ade007388 */ /* 0x000fe80000000400 */
[----:B------:R-:W-:Y:S04]  /*5fe0*/  STS.U16 [R222+0x9600], R153 ;  /* 0x00960099de007388 */ /* 0x000fe80000000400 */
[----:B------:R-:W-:Y:S04]  /*5ff0*/  STS.U16 [R222+0x9700], R152 ;  /* 0x00970098de007388 */ /* 0x000fe80000000400 */
[----:B------:R-:W-:Y:S04]  /*6000*/  STS.U16 [R222+0xb400], R207 ;  /* 0x00b400cfde007388 */ /* 0x000fe80000000400 */
[----:B---3--:R-:W-:Y:S04]  /*6010*/  STS.U16 [R222+0xb500], R208 ;  /* 0x00b500d0de007388 */ /* 0x008fe80000000400 */
[----:B------:R-:W-:Y:S04]  /*6020*/  STS.U16 [R222+0xb600], R209 ;  /* 0x00b600d1de007388 */ /* 0x000fe80000000400 */
[----:B-----5:R1:W-:Y:S01]  /*6030*/  STS.U16 [R222+0xb700], R210 ;  /* 0x00b700d2de007388 */ /* 0x0203e20000000400 */
[----:B------:R-:W-:-:S03]  /*6040*/  LOP3.LUT R2, R13, 0x70, RZ, 0x3c, !PT ;  /* 0x000000700d027812 */ /* 0x000fc600078e3cff */
[----:B------:R-:W-:Y:S04]  /*6050*/  STS.U16 [R3+0x9800], R151 ;  /* 0x0098009703007388 */ /* 0x000fe80000000400 */
[----:B------:R-:W-:Y:S04]  /*6060*/  STS.U16 [R3+0x9900], R150 ;  /* 0x0099009603007388 */ /* 0x000fe80000000400 */
[----:B------:R-:W-:Y:S04]  /*6070*/  STS.U16 [R3+0x9a00], R149 ;  /* 0x009a009503007388 */ /* 0x000fe80000000400 */
[----:B------:R-:W-:Y:S04]  /*6080*/  STS.U16 [R3+0x9b00], R148 ;  /* 0x009b009403007388 */ /* 0x000fe80000000400 */
[----:B--2---:R-:W-:Y:S04]  /*6090*/  STS.U16 [R3+0xb800], R211 ;  /* 0x00b800d303007388 */ /* 0x004fe80000000400 */
        /* <DEDUP_REMOVED lines=9> */
[----:B0-----:R-:W-:-:S03]  /*6130*/  LOP3.LUT R200, R226, 0x7f, RZ, 0xc0, !PT ;  /* 0x0000007fe2c87812 */ /* 0x001fc600078ec0ff */
[----:B------:R-:W2:Y:S04]  /*6140*/  LDL.64 R196, [R1+0x180] ;  /* 0x0001800001c47983 */ /* 0x000ea80000100a00 */
[----:B------:R-:W3:Y:S04]  /*6150*/  LDL.64 R180, [R1+0x170] ;  /* 0x0001700001b47983 */ /* 0x000ee80000100a00 */
[----:B----4-:R-:W-:Y:S04]  /*6160*/  STS.U16 [R2+0xbe00], R220 ;  /* 0x00be00dc02007388 */ /* 0x010fe80000000400 */
[----:B-1----:R-:W4:Y:S04]  /*6170*/  LDL.64 R222, [R1+0x190] ;  /* 0x0001900001de7983 */ /* 0x002f280000100a00 */
[----:B------:R-:W5:Y:S04]  /*6180*/  LDL.64 R198, [R1+0x188] ;  /* 0x0001880001c67983 */ /* 0x000f680000100a00 */
[----:B------:R-:W2:Y:S04]  /*6190*/  LDL.64 R182, [R1+0x178] ;  /* 0x0001780001b67983 */ /* 0x000ea80000100a00 */
[----:B------:R0:W-:Y:S04]  /*61a0*/  STS.U16 [R2+0xbf00], R172 ;  /* 0x00bf00ac02007388 */ /* 0x0001e80000000400 */
[----:B------:R-:W-:Y:S06]  /*61b0*/  BAR.SYNC.DEFER_BLOCKING 0x0 ;  /* 0x0000000000007b1d */ /* 0x000fec0000010000 */
[----:B------:R-:W-:Y:S04]  /*61c0*/  LDSM.16.MT88.4 R172, [R11] ;  /* 0x000000000bac783b */ /* 0x000fe80000004200 */
[----:B------:R-:W1:Y:S04]  /*61d0*/  LDSM.16.M88.4 R156, [R9+0x8000] ;  /* 0x00800000099c783b */ /* 0x000e680000000200 */
[----:B------:R-:W1:Y:S04]  /*61e0*/  LDSM.16.MT88.4 R168, [R249] ;  /* 0x00000000f9a8783b */ /* 0x000e680000004200 */
[----:B------:R-:W1:Y:S04]  /*61f0*/  LDSM.16.MT88.4 R160, [R11+0x400] ;  /* 0x000400000ba0783b */ /* 0x000e680000004200 */
[----:B------:R-:W1:Y:S01]  /*6200*/  LDSM.16.MT88.4 R148, [R249+0x400] ;  /* 0x00040000f994783b */ /* 0x000e620000004200 */
[----:B0-----:R-:W-:-:S03]  /*6210*/  LOP3.LUT R2, R9, 0x40, RZ, 0x3c, !PT ;  /* 0x0000004009027812 */ /* 0x001fc600078e3cff */
[----:B------:R-:W-:Y:S04]  /*6220*/  LDSM.16.MT88.4 R176, [R11+0x800] ;  /* 0x000800000bb0783b */ /* 0x000fe80000004200 */
[----:B------:R-:W0:Y:S04]  /*6230*/  LDSM.16.M88.4 R152, [R2+0x8000] ;  /* 0x008000000298783b */ /* 0x000e280000000200 */
[----:B------:R-:W0:Y:S01]  /*6240*/  LDSM.16.MT88.4 R164, [R249+0x800] ;  /* 0x00080000f9a4783b */ /* 0x000e220000004200 */
[-C--:B-1----:R-:W-:Y:S08]  /*6250*/  HMMA.16816.F32 R172, R172, R156.reuse, RZ ;  /* 0x0000009cacac723c */ /* 0x082ff000000018ff */
[----:B------:R-:W-:Y:S11]  /*6260*/  HMMA.16816.F32 R168, R168, R156, RZ ;  /* 0x0000009ca8a8723c */ /* 0x000ff600000018ff */
[----:B------:R-:W-:Y:S05]  /*6270*/  @!UPT UIADD3 URZ, URZ, URZ, URZ ;  /* 0x0000003f3f3ff290 */ /* 0x000fea000fffe03f */
[-C--:B------:R-:W-:Y:S01]  /*6280*/  HMMA.16816.F32 R160, R160, R158.reuse, R172 ;  /* 0x0000009ea0a0723c */ /* 0x080fe200000018ac */
[----:B------:R-:W-:Y:S07]  /*6290*/  LDSM.16.MT88.4 R172, [R11+0x1000] ;  /* 0x001000000bac783b */ /* 0x000fee0000004200 */
[----:B------:R-:W-:Y:S01]  /*62a0*/  HMMA.16816.F32 R168, R148, R158, R168 ;  /* 0x0000009e94a8723c */ /* 0x000fe200000018a8 */
[----:B------:R-:W1:Y:S04]  /*62b0*/  LDSM.16.MT88.4 R156, [R11+0xc00] ;  /* 0x000c00000b9c783b */ /* 0x000e680000004200 */
[----:B------:R-:W1:Y:S11]  /*62c0*/  LDSM.16.MT88.4 R148, [R249+0xc00] ;  /* 0x000c0000f994783b */ /* 0x000e760000004200 */
[-C--:B0-----:R-:W-:Y:S01]  /*62d0*/  HMMA.16816.F32 R176, R176, R152.reuse, R160 ;  /* 0x00000098b0b0723c */ /* 0x081fe200000018a0 */
[----:B------:R-:W0:Y:S07]  /*62e0*/  LDSM.16.M88.4 R160, [R9+0x8080] ;  /* 0x0080800009a0783b */ /* 0x000e2e0000000200 */
[----:B------:R-:W-:Y:S01]  /*62f0*/  HMMA.16816.F32 R164, R164, R152, R168 ;  /* 0x00000098a4a4723c */ /* 0x000fe200000018a8 */
[----:B------:R-:W0:Y:S11]  /*6300*/  LDSM.16.MT88.4 R168, [R249+0x1000] ;  /* 0x00100000f9a8783b */ /* 0x000e360000004200 */
[----:B------:R-:W-:Y:S04]  /*6310*/  @!UPT UIADD3 URZ, URZ, URZ, URZ ;  /* 0x0000003f3f3ff290 */ /* 0x000fe8000fffe03f */
[-C--:B-1----:R-:W-:Y:S01]  /*6320*/  HMMA.16816.F32 R156, R156, R154.reuse, R176 ;  /* 0x0000009a9c9c723c */ /* 0x082fe200000018b0 */
        /* <DEDUP_REMOVED lines=23> */
[----:B------:R-:W2:Y:S11]  /*64a0*/  LDSM.16.MT88.4 R148, [R249+0x2400] ;  /* 0x00240000f994783b */ /* 0x000eb60000004200 */
[-C--:B0-----:R-:W-:Y:S01]  /*64b0*/  HMMA.16816.F32 R172, R172, R152.reuse, R160 ;  /* 0x00000098acac723c */ /* 0x081fe200000018a0 */
[----:B------:R-:W0:Y:S07]  /*64c0*/  LDSM.16.M88.4 R160, [R2+0x8100] ;  /* 0x0081000002a0783b */ /* 0x000e2e0000000200 */
[----:B------:R-:W-:Y:S01]  /*64d0*/  HMMA.16816.F32 R168, R168, R152, R164 ;  /* 0x00000098a8a8723c */ /* 0x000fe200000018a4 */
[----:B------:R-:W0:Y:S11]  /*64e0*/  LDSM.16.MT88.4 R164, [R249+0x2800] ;  /* 0x00280000f9a4783b */ /* 0x000e360000004200 */
[----:B------:R-:W-:Y:S04]  /*64f0*/  @!UPT UIADD3 URZ, URZ, URZ, URZ ;  /* 0x0000003f3f3ff290 */ /* 0x000fe8000fffe03f */
[-C--:B-1----:R-:W-:Y:S01]  /*6500*/  HMMA.16816.F32 R156, R156, R154.reuse, R172 ;  /* 0x0000009a9c9c723c */ /* 0x082fe200000018ac */
[----:B------:R-:W-:Y:S07]  /*6510*/  LDSM.16.MT88.4 R172, [R11+0x3000] ;  /* 0x003000000bac783b */ /* 0x000fee0000004200 */
[----:B--2---:R-:W-:Y:S01]  /*6520*/  HMMA.16816.F32 R168, R148, R154, R168 ;  /* 0x0000009a94a8723c */ /* 0x004fe200000018a8 */
        /* <DEDUP_REMOVED lines=13> */
[----:B------:R-:W-:Y:S07]  /*6600*/  LDSM.16.M88.4 R148, [R2+0x8180] ;  /* 0x008180000294783b */ /* 0x000fee0000000200 */
        /* <DEDUP_REMOVED lines=9> */
[----:B------:R-:W-:Y:S07]  /*66a0*/  LDSM.16.MT88.4 R164, [R11+0x4000] ;  /* 0x004000000ba4783b */ /* 0x000fee0000004200 */
[----:B------:R-:W-:Y:S01]  /*66b0*/  HMMA.16816.F32 R176, R176, R148, R168 ;  /* 0x00000094b0b0723c */ /* 0x000fe200000018a8 */
[----:B------:R-:W0:Y:S11]  /*66c0*/  LDSM.16.M88.4 R168, [R9+0x8200] ;  /* 0x0082000009a8783b */ /* 0x000e360000000200 */
        /* <DEDUP_REMOVED lines=15> */
[----:B------:R-:W-:Y:S11]  /*67c0*/  LDSM.16.MT88.4 R168, [R11+0x5000] ;  /* 0x005000000ba8783b */ /* 0x000ff60000004200 */
[-C--:B0-----:R-:W-:Y:S01]  /*67d0*/  HMMA.16816.F32 R152, R160, R164.reuse, R152 ;  /* 0x000000a4a098723c */ /* 0x081fe20000001898 */
[----:B------:R-:W0:Y:S07]  /*67e0*/  LDSM.16.M88.4 R160, [R9+0x8280] ;  /* 0x0082800009a0783b */ /* 0x000e2e0000000200 */
[----:B------:R-:W-:Y:S01]  /*67f0*/  HMMA.16816.F32 R176, R172, R164, R176 ;  /* 0x000000a4acb0723c */ /* 0x000fe200000018b0 */
[----:B------:R-:W2:Y:S11]  /*6800*/  LDSM.16.MT88.4 R172, [R249+0x5000] ;  /* 0x00500000f9ac783b */ /* 0x000eb60000004200 */
[----:B------:R-:W-:Y:S04]  /*6810*/  @!UPT UIADD3 URZ, URZ, URZ, URZ ;  /* 0x0000003f3f3ff290 */ /* 0x000fe8000fffe03f */
[-C--:B-1----:R-:W-:Y:S01]  /*6820*/  HMMA.16816.F32 R148, R148, R166.reuse, R152 ;  /* 0x000000a69494723c */ /* 0x082fe20000001898 */
[----:B------:R-:W-:Y:S07]  /*6830*/  LDSM.16.MT88.4 R152, [R249+0x5400] ;  /* 0x00540000f998783b */ /* 0x000fee0000004200 */
[----:B------:R-:W-:Y:S01]  /*6840*/  HMMA.16816.F32 R176, R156, R166, R176 ;  /* 0x000000a69cb0723c */ /* 0x000fe200000018b0 */
[----:B------:R-:W1:Y:S04]  /*6850*/  LDSM.16.MT88.4 R156, [R11+0x5400] ;  /* 0x005400000b9c783b */ /* 0x000e680000004200 */
[----:B------:R-:W-:Y:S11]  /*6860*/  LDSM.16.MT88.4 R164, [R11+0x5800] ;  /* 0x005800000ba4783b */ /* 0x000ff60000004200 */
[-C--:B0-----:R-:W-:Y:S01]  /*6870*/  HMMA.16816.F32 R148, R168, R160.reuse, R148 ;  /* 0x000000a0a894723c */ /* 0x081fe20000001894 */
[----:B------:R-:W0:Y:S07]  /*6880*/  LDSM.16.M88.4 R168, [R2+0x8280] ;  /* 0x0082800002a8783b */ /* 0x000e2e0000000200 */
[----:B--2---:R-:W-:Y:S01]  /*6890*/  HMMA.16816.F32 R176, R172, R160, R176 ;  /* 0x000000a0acb0723c */ /* 0x004fe200000018b0 */
[----:B------:R-:W2:Y:S11]  /*68a0*/  LDSM.16.MT88.4 R172, [R249+0x5800] ;  /* 0x00580000f9ac783b */ /* 0x000eb60000004200 */
[----:B------:R-:W-:Y:S04]  /*68b0*/  @!UPT UIADD3 URZ, URZ, URZ, URZ ;  /* 0x0000003f3f3ff290 */ /* 0x000fe8000fffe03f */
[-C--:B-1----:R-:W-:Y:S01]  /*68c0*/  HMMA.16816.F32 R148, R156, R162.reuse, R148 ;  /* 0x000000a29c94723c */ /* 0x082fe20000001894 */
[----:B------:R-:W-:Y:S07]  /*68d0*/  LDSM.16.MT88.4 R156, [R249+0x5c00] ;  /* 0x005c0000f99c783b */ /* 0x000fee0000004200 */
[----:B------:R-:W-:Y:S01]  /*68e0*/  HMMA.16816.F32 R176, R152, R162, R176 ;  /* 0x000000a298b0723c */ /* 0x000fe200000018b0 */
[----:B------:R-:W1:Y:S04]  /*68f0*/  LDSM.16.MT88.4 R152, [R11+0x5c00] ;  /* 0x005c00000b98783b */ /* 0x000e680000004200 */
[----:B------:R-:W-:Y:S11]  /*6900*/  LDSM.16.M88.4 R160, [R9+0x8300] ;  /* 0x0083000009a0783b */ /* 0x000ff60000000200 */
[-C--:B0-----:R-:W-:Y:S01]  /*6910*/  HMMA.16816.F32 R148, R164, R168.reuse, R148 ;  /* 0x000000a8a494723c */ /* 0x081fe20000001894 */
[----:B------:R-:W0:Y:S07]  /*6920*/  LDSM.16.MT88.4 R164, [R11+0x6000] ;  /* 0x006000000ba4783b */ /* 0x000e2e0000004200 */
        /* <DEDUP_REMOVED lines=14> */
[----:B------:R-:W1:Y:S07]  /*6a10*/  LDSM.16.MT88.4 R156, [R11+0x6c00] ;  /* 0x006c00000b9c783b */ /* 0x000e6e0000004200 */
[----:B------:R-:W-:Y:S01]  /*6a20*/  HMMA.16816.F32 R176, R152, R162, R176 ;  /* 0x000000a298b0723c */ /* 0x000fe200000018b0 */
[----:B------:R-:W3:Y:S04]  /*6a30*/  LDSM.16.MT88.4 R152, [R249+0x6c00] ;  /* 0x006c0000f998783b */ /* 0x000ee80000004200 */
        /* <DEDUP_REMOVED lines=8> */
[----:B---3--:R-:W-:Y:S01]  /*6ac0*/  HMMA.16816.F32 R176, R152, R170, R176 ;  /* 0x000000aa98b0723c */ /* 0x008fe200000018b0 */
[----:B------:R-:W1:Y:S04]  /*6ad0*/  LDSM.16.MT88.4 R152, [R11+0x7400] ;  /* 0x007400000b98783b */ /* 0x000e680000004200 */
[----:B------:R-:W-:Y:S11]  /*6ae0*/  LDSM.16.M88.4 R168, [R2+0x8380] ;  /* 0x0083800002a8783b */ /* 0x000ff60000000200 */
[-C--:B0-----:R-:W-:Y:S01]  /*6af0*/  HMMA.16816.F32 R148, R160, R164.reuse, R148 ;  /* 0x000000a4a094723c */ /* 0x081fe20000001894 */
[----:B------:R-:W0:Y:S07]  /*6b00*/  LDSM.16.MT88.4 R160, [R11+0x7800] ;  /* 0x007800000ba0783b */ /* 0x000e2e0000004200 */
[----:B--2---:R-:W-:Y:S01]  /*6b10*/  HMMA.16816.F32 R172, R172, R164, R176 ;  /* 0x000000a4acac723c */ /* 0x004fe200000018b0 */
[----:B------:R-:W2:Y:S04]  /*6b20*/  LDSM.16.MT88.4 R176, [R249+0x7800] ;  /* 0x00780000f9b0783b */ /* 0x000ea80000004200 */
[----:B------:R-:W3:Y:S11]  /*6b30*/  LDL.64 R164, [R1+0x1b0] ;  /* 0x0001b00001a47983 */ /* 0x000ef60000100a00 */
[-C--:B-1----:R-:W-:Y:S01]  /*6b40*/  HMMA.16816.F32 R148, R152, R166.reuse, R148 ;  /* 0x000000a69894723c */ /* 0x082fe20000001894 */
[----:B------:R-:W1:Y:S07]  /*6b50*/  LDSM.16.MT88.4 R152, [R11+0x7c00] ;  /* 0x007c00000b98783b */ /* 0x000e6e0000004200 */
[----:B------:R-:W-:Y:S01]  /*6b60*/  HMMA.16816.F32 R172, R156, R166, R172 ;  /* 0x000000a69cac723c */ /* 0x000fe200000018ac */
[----:B------:R-:W4:Y:S04]  /*6b70*/  LDSM.16.MT88.4 R156, [R249+0x7c00] ;  /* 0x007c0000f99c783b */ /* 0x000f280000004200 */
[----:B------:R-:W3:Y:S11]  /*6b80*/  LDL.64 R166, [R1+0x168] ;  /* 0x0001680001a67983 */ /* 0x000ef60000100a00 */
[-C--:B0-----:R-:W-:Y:S01]  /*6b90*/  HMMA.16816.F32 R148, R160, R168.reuse, R148 ;  /* 0x000000a8a094723c */ /* 0x081fe20000001894 */
[----:B------:R-:W3:Y:S07]  /*6ba0*/  LDL.64 R162, [R1+0x148] ;  /* 0x0001480001a27983 */ /* 0x000eee0000100a00 */
[----:B--2---:R-:W-:Y:S01]  /*6bb0*/  HMMA.16816.F32 R172, R176, R168, R172 ;  /* 0x000000a8b0ac723c */ /* 0x004fe200000018ac */
[----:B------:R-:W2:Y:S04]  /*6bc0*/  LDL.64 R178, [R1+0x160] ;  /* 0x0001600001b27983 */ /* 0x000ea80000100a00 */
[----:B------:R-:W2:Y:S04]  /*6bd0*/  LDL.64 R176, [R1+0x150] ;  /* 0x0001500001b07983 */ /* 0x000ea80000100a00 */
[----:B------:R-:W2:Y:S07]  /*6be0*/  LDL.64 R168, [R1+0x128] ;  /* 0x0001280001a87983 */ /* 0x000eae0000100a00 */
[-C--:B-1----:R-:W-:Y:S08]  /*6bf0*/  HMMA.16816.F32 R152, R152, R170.reuse, R148 ;  /* 0x000000aa9898723c */ /* 0x082ff00000001894 */
[----:B----4-:R-:W-:Y:S01]  /*6c00*/  HMMA.16816.F32 R148, R156, R170, R172 ;  /* 0x000000aa9c94723c */ /* 0x010fe200000018ac */
[----:B------:R-:W4:Y:S04]  /*6c10*/  LDL.64 R158, [R1+0x1c0] ;  /* 0x0001c000019e7983 */ /* 0x000f280000100a00 */
[----:B------:R-:W2:Y:S04]  /*6c20*/  LDL.64 R174, [R1+0x130] ;  /* 0x0001300001ae7983 */ /* 0x000ea80000100a00 */
[----:B------:R-:W-:Y:S01]  /*6c30*/  BAR.SYNC.DEFER_BLOCKING 0x0 ;  /* 0x0000000000007b1d */ /* 0x000fe20000010000 */
[----:B-----5:R-:W-:-:S05]  /*6c40*/  IMAD.WIDE R160, R14, 0x2, R198 ;  /* 0x000000020ea07825 */ /* 0x020fca00078e02c6 */
[----:B------:R-:W5:Y:S01]  /*6c50*/  LDL.64 R170, [R1+0x138] ;  /* 0x0001380001aa7983 */ /* 0x000f620000100a00 */
[----:B------:R-:W-:Y:S02]  /*6c60*/  FMUL R146, R152, c[0x0][0x188] ;  /* 0x0000620098927a20 */ /* 0x000fe40000400000 */
[----:B------:R-:W-:Y:S01]  /*6c70*/  FMUL R147, R153, c[0x0][0x188] ;  /* 0x0000620099937a20 */ /* 0x000fe20000400000 */
[----:B------:R-:W2:Y:S01]  /*6c80*/  LDL.64 R172, [R1+0x140] ;  /* 0x0001400001ac7983 */ /* 0x000ea20000100a00 */
[----:B------:R-:W-:Y:S02]  /*6c90*/  FMUL R156, R154, c[0x0][0x188] ;  /* 0x000062009a9c7a20 */ /* 0x000fe40000400000 */
[----:B------:R-:W-:Y:S02]  /*6ca0*/  FMUL R157, R155, c[0x0][0x188] ;  /* 0x000062009b9d7a20 */ /* 0x000fe40000400000 */
[----:B------:R-:W-:Y:S02]  /*6cb0*/  FMUL R4, R148, c[0x0][0x188] ;  /* 0x0000620094047a20 */ /* 0x000fe40000400000 */
[----:B------:R-:W-:-:S02]  /*6cc0*/  FMUL R5, R149, c[0x0][0x188] ;  /* 0x0000620095057a20 */ /* 0x000fc40000400000 */
[----:B------:R-:W-:Y:S02]  /*6cd0*/  FMUL R3, R150, c[0x0][0x188] ;  /* 0x0000620096037a20 */ /* 0x000fe40000400000 */
[----:B------:R-:W-:Y:S01]  /*6ce0*/  FMUL R2, R151, c[0x0][0x188] ;  /* 0x0000620097027a20 */ /* 0x000fe20000400000 */
[----:B------:R-:W-:Y:S01]  /*6cf0*/  FMNMX R146, R146, R147, !PT ;  /* 0x0000009392927209 */ /* 0x000fe20007800000 */
[----:B------:R-:W2:Y:S01]  /*6d00*/  LDL.64 R198, [R1+0xf8] ;  /* 0x0000f80001c67983 */ /* 0x000ea20000100a00 */
[----:B------:R-:W-:Y:S02]  /*6d10*/  FMNMX R156, R156, R157, !PT ;  /* 0x0000009d9c9c7209 */ /* 0x000fe40007800000 */
[----:B------:R-:W-:Y:S02]  /*6d20*/  FMNMX R4, R4, R5, !PT ;  /* 0x0000000504047209 */ /* 0x000fe40007800000 */
[----:B------:R-:W-:Y:S01]  /*6d30*/  FMNMX R3, R3, R2, !PT ;  /* 0x0000000203037209 */ /* 0x000fe20007800000 */
[----:B------:R-:W0:Y:S04]  /*6d40*/  SHFL.BFLY PT, R147, R146, 0x2, 0x1f ;  /* 0x0c401f0092937f89 */ /* 0x000e2800000e0000 */
[----:B------:R-:W1:Y:S04]  /*6d50*/  SHFL.BFLY PT, R157, R156, 0x2, 0x1f ;  /* 0x0c401f009c9d7f89 */ /* 0x000e6800000e0000 */
[----:B------:R-:W1:Y:S04]  /*6d60*/  SHFL.BFLY PT, R5, R4, 0x2, 0x1f ;  /* 0x0c401f0004057f89 */ /* 0x000e6800000e0000 */
[----:B------:R-:W1:Y:S01]  /*6d70*/  SHFL.BFLY PT, R2, R3, 0x2, 0x1f ;  /* 0x0c401f0003027f89 */ /* 0x000e6200000e0000 */
[----:B0-----:R-:W-:-:S02]  /*6d80*/  FMNMX R147, R146, R147, !PT ;  /* 0x0000009392937209 */ /* 0x001fc40007800000 */
[----:B-1----:R-:W-:Y:S02]  /*6d90*/  FMNMX R157, R156, R157, !PT ;  /* 0x0000009d9c9d7209 */ /* 0x002fe40007800000 */
        /* <DEDUP_REMOVED lines=10> */
[----:B------:R-:W-:Y:S04]  /*6e40*/  @P0 STS [R194+0x8000], R3 ;  /* 0x00800003c2000388 */ /* 0x000fe80000000800 */
[----:B------:R-:W-:Y:S04]  /*6e50*/  @P0 STS [R194+0x8040], R4 ;  /* 0x00804004c2000388 */ /* 0x000fe80000000800 */
[----:B------:R-:W-:Y:S04]  /*6e60*/  @P0 STS [R194+0x8080], R146 ;  /* 0x00808092c2000388 */ /* 0x000fe80000000800 */
[----:B------:R-:W-:Y:S04]  /*6e70*/  @P0 STS [R194+0x80c0], R156 ;  /* 0x0080c09cc2000388 */ /* 0x000fe80000000800 */
[----:B------:R-:W-:Y:S06]  /*6e80*/  BAR.SYNC.DEFER_BLOCKING 0x0 ;  /* 0x0000000000007b1d */ /* 0x000fec0000010000 */
[----:B------:R-:W0:Y:S04]  /*6e90*/  @!P3 LDS R15, [R200.X4+0x8000] ;  /* 0x00800000c80fb984 */ /* 0x000e280000004800 */
[----:B0-----:R-:W0:Y:S02]  /*6ea0*/  SHFL.BFLY PT, R2, R15, 0x1, 0x1f ;  /* 0x0c201f000f027f89 */ /* 0x001e2400000e0000 */
[----:B0-----:R-:W-:-:S05]  /*6eb0*/  FMNMX R2, R15, R2, !PT ;  /* 0x000000020f027209 */ /* 0x001fca0007800000 */
[----:B------:R-:W-:Y:S04]  /*6ec0*/  @P1 STS [R200.X4+0x8000], R2 ;  /* 0x00800002c8001388 */ /* 0x000fe80000004800 */
[----:B------:R-:W-:Y:S06]  /*6ed0*/  BAR.SYNC.DEFER_BLOCKING 0x0 ;  /* 0x0000000000007b1d */ /* 0x000fec0000010000 */
[----:B------:R-:W0:Y:S04]  /*6ee0*/  LDS R2, [R252+0x8000] ;  /* 0x00800000fc027984 */ /* 0x000e280000000800 */
[----:B------:R-:W1:Y:S04]  /*6ef0*/  LDS R3, [R252+0x8040] ;  /* 0x00804000fc037984 */ /* 0x000e680000000800 */
[----:B------:R-:W3:Y:S04]  /*6f00*/  LDS R4, [R252+0x8080] ;  /* 0x00808000fc047984 */ /* 0x000ee80000000800 */
[----:B------:R-:W4:Y:S01]  /*6f10*/  LDS R5, [R252+0x80c0] ;  /* 0x0080c000fc057984 */ /* 0x000f220000000800 */
[----:B0-----:R-:W-:-:S02]  /*6f20*/  FMNMX R2, R2, R6, !PT ;  /* 0x0000000602027209 */ /* 0x001fc40007800000 */
[----:B-1----:R-:W-:Y:S02]  /*6f30*/  FMNMX R3, R3, R8, !PT ;  /* 0x0000000803037209 */ /* 0x002fe40007800000 */
[----:B---3--:R-:W-:Y:S02]  /*6f40*/  FMNMX R4, R4, R145, !PT ;  /* 0x0000009104047209 */ /* 0x008fe40007800000 */
[----:B----4-:R-:W-:Y:S01]  /*6f50*/  FMNMX R5, R5, R144, !PT ;  /* 0x0000009005057209 */ /* 0x010fe20007800000 */
[--C-:B------:R-:W-:Y:S02]  /*6f60*/  FFMA R152, R152, c[0x0][0x188], -R2.reuse ;  /* 0x0000620098987a23 */ /* 0x100fe40000000802 */
[----:B------:R-:W-:Y:S02]  /*6f70*/  FFMA R153, R153, c[0x0][0x188], -R2 ;  /* 0x0000620099997a23 */ /* 0x000fe40000000802 */
[--C-:B------:R-:W-:Y:S02]  /*6f80*/  FFMA R154, R154, c[0x0][0x188], -R3.reuse ;  /* 0x000062009a9a7a23 */ /* 0x100fe40000000803 */
[----:B------:R-:W-:-:S02]  /*6f90*/  FFMA R155, R155, c[0x0][0x188], -R3 ;  /* 0x000062009b9b7a23 */ /* 0x000fc40000000803 */
[--C-:B------:R-:W-:Y:S02]  /*6fa0*/  FFMA R148, R148, c[0x0][0x188], -R4.reuse ;  /* 0x0000620094947a23 */ /* 0x100fe40000000804 */
[----:B------:R-:W-:Y:S02]  /*6fb0*/  FFMA R149, R149, c[0x0][0x188], -R4 ;  /* 0x0000620095957a23 */ /* 0x000fe40000000804 */
[--C-:B------:R-:W-:Y:S02]  /*6fc0*/  FFMA R150, R150, c[0x0][0x188], -R5.reuse ;  /* 0x0000620096967a23 */ /* 0x100fe40000000805 */
[----:B------:R-:W-:Y:S02]  /*6fd0*/  FFMA R151, R151, c[0x0][0x188], -R5 ;  /* 0x0000620097977a23 */ /* 0x000fe40000000805 */
[----:B------:R-:W-:Y:S02]  /*6fe0*/  FMUL R152, R152, 1.4426950216293334961 ;  /* 0x3fb8aa3b98987820 */ /* 0x000fe40000400000 */
[----:B------:R-:W-:-:S02]  /*6ff0*/  FMUL R153, R153, 1.4426950216293334961 ;  /* 0x3fb8aa3b99997820 */ /* 0x000fc40000400000 */
[----:B------:R-:W-:Y:S02]  /*7000*/  FMUL R154, R154, 1.4426950216293334961 ;  /* 0x3fb8aa3b9a9a7820 */ /* 0x000fe40000400000 */
[----:B------:R-:W-:Y:S02]  /*7010*/  FMUL R155, R155, 1.4426950216293334961 ;  /* 0x3fb8aa3b9b9b7820 */ /* 0x000fe40000400000 */
[----:B------:R-:W-:Y:S02]  /*7020*/  FMUL R148, R148, 1.4426950216293334961 ;  /* 0x3fb8aa3b94947820 */ /* 0x000fe40000400000 */
[----:B------:R-:W-:Y:S02]  /*7030*/  FMUL R149, R149, 1.4426950216293334961 ;  /* 0x3fb8aa3b95957820 */ /* 0x000fe40000400000 */
[----:B------:R-:W-:Y:S02]  /*7040*/  FMUL R150, R150, 1.4426950216293334961 ;  /* 0x3fb8aa3b96967820 */ /* 0x000fe40000400000 */
[----:B------:R-:W-:Y:S01]  /*7050*/  FMUL R151, R151, 1.4426950216293334961 ;  /* 0x3fb8aa3b97977820 */ /* 0x000fe20000400000 */
[----:B------:R-:W-:Y:S08]  /*7060*/  MUFU.EX2 R213, R152 ;  /* 0x0000009800d57308 */ /* 0x000ff00000000800 */
[----:B------:R-:W0:Y:S08]  /*7070*/  MUFU.EX2 R211, R153 ;  /* 0x0000009900d37308 */ /* 0x000e300000000800 */
[----:B------:R-:W-:Y:S08]  /*7080*/  MUFU.EX2 R209, R154 ;  /* 0x0000009a00d17308 */ /* 0x000ff00000000800 */
[----:B------:R-:W-:Y:S08]  /*7090*/  MUFU.EX2 R207, R155 ;  /* 0x0000009b00cf7308 */ /* 0x000ff00000000800 */
[----:B------:R-:W-:Y:S08]  /*70a0*/  MUFU.EX2 R205, R148 ;  /* 0x0000009400cd7308 */ /* 0x000ff00000000800 */
[----:B------:R-:W1:Y:S08]  /*70b0*/  MUFU.EX2 R203, R149 ;  /* 0x0000009500cb7308 */ /* 0x000e700000000800 */
[----:B------:R0:W-:Y:S08]  /*70c0*/  MUFU.EX2 R201, R150 ;  /* 0x0000009600c97308 */ /* 0x0001f00000000800 */
[----:B------:R3:W4:Y:S01]  /*70d0*/  MUFU.EX2 R195, R151 ;  /* 0x0000009700c37308 */ /* 0x0007220000000800 */
[----:B0-----:R-:W-:-:S02]  /*70e0*/  FADD R150, R213, R211 ;  /* 0x000000d3d5967221 */ /* 0x001fc40000000000 */
[----:B-1----:R-:W-:Y:S02]  /*70f0*/  FADD R148, R205, R203 ;  /* 0x000000cbcd947221 */ /* 0x002fe40000000000 */
[----:B---3--:R-:W-:Y:S01]  /*7100*/  FADD R151, R209, R207 ;  /* 0x000000cfd1977221 */ /* 0x008fe20000000000 */
[----:B------:R-:W0:Y:S01]  /*7110*/  SHFL.BFLY PT, R152, R150, 0x2, 0x1f ;  /* 0x0c401f0096987f89 */ /* 0x000e2200000e0000 */
[----:B----4-:R-:W-:-:S03]  /*7120*/  FADD R147, R201, R195 ;  /* 0x000000c3c9937221 */ /* 0x010fc60000000000 */
[----:B------:R-:W1:Y:S04]  /*7130*/  SHFL.BFLY PT, R153, R151, 0x2, 0x1f ;  /* 0x0c401f0097997f89 */ /* 0x000e6800000e0000 */
[----:B------:R-:W3:Y:S04]  /*7140*/  SHFL.BFLY PT, R149, R148, 0x2, 0x1f ;  /* 0x0c401f0094957f89 */ /* 0x000ee800000e0000 */
[----:B------:R-:W4:Y:S01]  /*7150*/  SHFL.BFLY PT, R146, R147, 0x2, 0x1f ;  /* 0x0c401f0093927f89 */ /* 0x000f2200000e0000 */
[----:B0-----:R-:W-:Y:S02]  /*7160*/  FADD R152, R150, R152 ;  /* 0x0000009896987221 */ /* 0x001fe40000000000 */
[----:B-1----:R-:W-:-:S02]  /*7170*/  FADD R153, R151, R153 ;  /* 0x0000009997997221 */ /* 0x002fc40000000000 */
[----:B---3--:R-:W-:Y:S02]  /*7180*/  FADD R149, R148, R149 ;  /* 0x0000009594957221 */ /* 0x008fe40000000000 */
[----:B----4-:R-:W-:Y:S01]  /*7190*/  FADD R146, R147, R146 ;  /* 0x0000009293927221 */ /* 0x010fe20000000000 */
[----:B------:R-:W0:Y:S04]  /*71a0*/  SHFL.BFLY PT, R148, R153, 0x1, 0x1f ;  /* 0x0c201f0099947f89 */ /* 0x000e2800000e0000 */
[----:B------:R-:W1:Y:S04]  /*71b0*/  SHFL.BFLY PT, R147, R152, 0x1, 0x1f ;  /* 0x0c201f0098937f89 */ /* 0x000e6800000e0000 */
[----:B------:R-:W3:Y:S04]  /*71c0*/  SHFL.BFLY PT, R150, R149, 0x1, 0x1f ;  /* 0x0c201f0095967f89 */ /* 0x000ee800000e0000 */
[----:B------:R-:W4:Y:S01]  /*71d0*/  SHFL.BFLY PT, R151, R146, 0x1, 0x1f ;  /* 0x0c201f0092977f89 */ /* 0x000f2200000e0000 */
[----:B0-----:R-:W-:-:S03]  /*71e0*/  FADD R148, R153, R148 ;  /* 0x0000009499947221 */ /* 0x001fc60000000000 */
[----:B------:R-:W-:Y:S01]  /*71f0*/  BAR.SYNC.DEFER_BLOCKING 0x0 ;  /* 0x0000000000007b1d */ /* 0x000fe20000010000 */
[----:B-1----:R-:W-:Y:S02]  /*7200*/  FADD R147, R152, R147 ;  /* 0x0000009398937221 */ /* 0x002fe40000000000 */
[----:B---3--:R-:W-:Y:S02]  /*7210*/  FADD R150, R149, R150 ;  /* 0x0000009695967221 */ /* 0x008fe40000000000 */
[----:B----4-:R-:W-:Y:S01]  /*7220*/  FADD R151, R146, R151 ;  /* 0x0000009792977221 */ /* 0x010fe20000000000 */
[----:B------:R-:W-:Y:S04]  /*7230*/  @P0 STS [R194+0x8000], R147 ;  /* 0x00800093c2000388 */ /* 0x000fe80000000800 */
[----:B------:R-:W-:Y:S04]  /*7240*/  @P0 STS [R194+0x8040], R148 ;  /* 0x00804094c2000388 */ /* 0x000fe80000000800 */
[----:B------:R-:W-:Y:S04]  /*7250*/  @P0 STS [R194+0x8080], R150 ;  /* 0x00808096c2000388 */ /* 0x000fe80000000800 */
[----:B------:R-:W-:Y:S04]  /*7260*/  @P0 STS [R194+0x80c0], R151 ;  /* 0x0080c097c2000388 */ /* 0x000fe80000000800 */
[----:B------:R-:W-:Y:S06]  /*7270*/  BAR.SYNC.DEFER_BLOCKING 0x0 ;  /* 0x0000000000007b1d */ /* 0x000fec0000010000 */
[----:B------:R-:W0:Y:S04]  /*7280*/  @!P3 LDS R16, [R200.X4+0x8000] ;  /* 0x00800000c810b984 */ /* 0x000e280000004800 */
[----:B0-----:R-:W0:Y:S02]  /*7290*/  SHFL.BFLY PT, R146, R16, 0x1, 0x1f ;  /* 0x0c201f0010927f89 */ /* 0x001e2400000e0000 */
[----:B0-----:R-:W-:-:S05]  /*72a0*/  FADD R146, R16, R146 ;  /* 0x0000009210927221 */ /* 0x001fca0000000000 */
[----:B------:R0:W-:Y:S01]  /*72b0*/  @P1 STS [R200.X4+0x8000], R146 ;  /* 0x00800092c8001388 */ /* 0x0001e20000004800 */
[----:B------:R-:W-:-:S03]  /*72c0*/  IMAD.WIDE R154, R14, 0x2, R236 ;  /* 0x000000020e9a7825 */ /* 0x000fc600078e02ec */
[----:B------:R-:W3:Y:S01]  /*72d0*/  LDL.64 R236, [R1+0xa0] ;  /* 0x0000a00001ec7983 */ /* 0x000ee20000100a00 */
[----:B------:R-:W-:-:S03]  /*72e0*/  IMAD.WIDE R156, R14, 0x2, R164 ;  /* 0x000000020e9c7825 */ /* 0x000fc600078e02a4 */
[----:B------:R-:W4:Y:S01]  /*72f0*/  LDL.64 R164, [R1+0x158] ;  /* 0x0001580001a47983 */ /* 0x000f220000100a00 */
[----:B0-----:R-:W-:-:S03]  /*7300*/  IMAD.WIDE R146, R14, 0x2, R240 ;  /* 0x000000020e927825 */ /* 0x001fc600078e02f0 */
[----:B------:R-:W-:Y:S01]  /*7310*/  BAR.SYNC.DEFER_BLOCKING 0x0 ;  /* 0x0000000000007b1d */ /* 0x000fe20000010000 */
[----:B------:R-:W-:-:S04]  /*7320*/  IMAD.WIDE R150, R14, 0x2, R232 ;  /* 0x000000020e967825 */ /* 0x000fc800078e02e8 */
[C---:B------:R-:W-:Y:S01]  /*7330*/  IMAD.WIDE R148, R14.reuse, 0x2, R158 ;  /* 0x000000020e947825 */ /* 0x040fe200078e029e */
[----:B------:R-:W3:Y:S03]  /*7340*/  LDL.64 R240, [R1+0xb8] ;  /* 0x0000b80001f07983 */ /* 0x000ee60000100a00 */
[C---:B------:R-:W-:Y:S01]  /*7350*/  IMAD.WIDE R152, R14.reuse, 0x2, R228 ;  /* 0x000000020e987825 */ /* 0x040fe200078e02e4 */
[----:B------:R-:W3:Y:S03]  /*7360*/  LDL.64 R232, [R1+0x90] ;  /* 0x0000900001e87983 */ /* 0x000ee60000100a00 */
[C---:B------:R-:W-:Y:S01]  /*7370*/  IMAD.WIDE R158, R14.reuse, 0x2, R180 ;  /* 0x000000020e9e7825 */ /* 0x040fe200078e02b4 */
[----:B------:R-:W3:Y:S04]  /*7380*/  LDL.64 R228, [R1+0x100] ;  /* 0x0001000001e47983 */ /* 0x000ee80000100a00 */
[----:B------:R-:W3:Y:S04]  /*7390*/  LDL.64 R180, [R1+0x118] ;  /* 0x0001180001b47983 */ /* 0x000ee80000100a00 */
[----:B------:R0:W3:Y:S04]  /*73a0*/  LDG.E.U16 R147, [R146.64] ;  /* 0x0000000492937981 */ /* 0x0000e8000c1e1500 */
[----:B------:R1:W3:Y:S04]  /*73b0*/  LDG.E.U16 R150, [R150.64] ;  /* 0x0000000496967981 */ /* 0x0002e8000c1e1500 */
[----:B------:R2:W3:Y:S04]  /*73c0*/  LDG.E.U16 R148, [R148.64] ;  /* 0x0000000494947981 */ /* 0x0004e8000c1e1500 */
[----:B0-----:R0:W3:Y:S04]  /*73d0*/  LDG.E.U16 R146, [R154.64] ;  /* 0x000000049a927981 */ /* 0x0010e8000c1e1500 */
[----:B-1----:R1:W3:Y:S04]  /*73e0*/  LDG.E.U16 R151, [R152.64] ;  /* 0x0000000498977981 */ /* 0x0022e8000c1e1500 */
[----:B--2---:R2:W3:Y:S01]  /*73f0*/  LDG.E.U16 R149, [R156.64] ;  /* 0x000000049c957981 */ /* 0x0044e2000c1e1500 */
[----:B0-----:R-:W-:-:S03]  /*7400*/  IMAD.WIDE R154, R14, 0x2, R196 ;  /* 0x000000020e9a7825 */ /* 0x001fc600078e02c4 */
[----:B------:R-:W3:Y:S01]  /*7410*/  LDL.64 R196, [R1+0xd0] ;  /* 0x0000d00001c47983 */ /* 0x000ee20000100a00 */
[----:B-1----:R-:W-:-:S03]  /*7420*/  IMAD.WIDE R152, R14, 0x2, R222 ;  /* 0x000000020e987825 */ /* 0x002fc600078e02de */
[----:B------:R0:W3:Y:S04]  /*7430*/  LDG.E.U16 R154, [R154.64] ;  /* 0x000000049a9a7981 */ /* 0x0000e8000c1e1500 */
[----:B------:R1:W3:Y:S01]  /*7440*/  LDG.E.U16 R153, [R152.64] ;  /* 0x0000000498997981 */ /* 0x0002e2000c1e1500 */
[----:B--2---:R-:W-:-:S03]  /*7450*/  IMAD.WIDE R156, R14, 0x2, R182 ;  /* 0x000000020e9c7825 */ /* 0x004fc600078e02b6 */
[----:B------:R-:W2:Y:S04]  /*7460*/  LDL.64 R182, [R1+0xf0] ;  /* 0x0000f00001b67983 */ /* 0x000ea80000100a00 */
[----:B0-----:R0:W2:Y:S04]  /*7470*/  LDG.E.U16 R155, [R158.64] ;  /* 0x000000049e9b7981 */ /* 0x0010a8000c1e1500 */
[----:B-1----:R1:W2:Y:S04]  /*7480*/  LDG.E.U16 R152, [R160.64] ;  /* 0x00000004a0987981 */ /* 0x0022a8000c1e1500 */
[----:B------:R-:W2:Y:S01]  /*7490*/  LDL.64 R222, [R1+0xd8] ;  /* 0x0000d80001de7983 */ /* 0x000ea20000100a00 */
[----:B0-----:R-:W-:-:S03]  /*74a0*/  IMAD.WIDE R158, R14, 0x2, R178 ;  /* 0x000000020e9e7825 */ /* 0x001fc600078e02b2 */
[----:B------:R-:W2:Y:S01]  /*74b0*/  LDL.64 R178, [R1+0x120] ;  /* 0x0001200001b27983 */ /* 0x000ea20000100a00 */
[----:B-1----:R-:W-:-:S03]  /*74c0*/  IMAD.WIDE R160, R14, 0x2, R176 ;  /* 0x000000020ea07825 */ /* 0x002fc600078e02b0 */
[----:B------:R-:W2:Y:S01]  /*74d0*/  LDL.64 R176, [R1+0x110] ;  /* 0x0001100001b07983 */ /* 0x000ea20000100a00 */
[----:B------:R-:W-:-:S03]  /*74e0*/  IMAD.WIDE R166, R14, 0x2, R166 ;  /* 0x000000020ea67825 */ /* 0x000fc600078e02a6 */
[----:B------:R0:W2:Y:S01]  /*74f0*/  LDG.E.U16 R159, [R158.64] ;  /* 0x000000049e9f7981 */ /* 0x0000a2000c1e1500 */
[----:B------:R-:W-:-:S03]  /*7500*/  IMAD.WIDE R168, R14, 0x2, R168 ;  /* 0x000000020ea87825 */ /* 0x000fc600078e02a8 */
[----:B------:R1:W2:Y:S01]  /*7510*/  LDG.E.U16 R156, [R156.64] ;  /* 0x000000049c9c7981 */ /* 0x0002a2000c1e1500 */
[----:B------:R-:W-:-:S03]  /*7520*/  IMAD.WIDE R162, R14, 0x2, R162 ;  /* 0x000000020ea27825 */ /* 0x000fc600078e02a2 */
[----:B------:R0:W2:Y:S01]  /*7530*/  LDG.E.U16 R160, [R160.64] ;  /* 0x00000004a0a07981 */ /* 0x0000a2000c1e1500 */
[----:B-----5:R-:W-:-:S03]  /*7540*/  IMAD.WIDE R170, R14, 0x2, R170 ;  /* 0x000000020eaa7825 */ /* 0x020fc600078e02aa */
[----:B------:R5:W2:Y:S04]  /*7550*/  LDG.E.U16 R162, [R162.64] ;  /* 0x00000004a2a27981 */ /* 0x000aa8000c1e1500 */
[----:B-1----:R1:W2:Y:S01]  /*7560*/  LDG.E.U16 R157, [R166.64] ;  /* 0x00000004a69d7981 */ /* 0x0022a2000c1e1500 */
[----:B------:R-:W-:-:S03]  /*7570*/  IMAD.WIDE R172, R14, 0x2, R172 ;  /* 0x000000020eac7825 */ /* 0x000fc600078e02ac */
[----:B-----5:R3:W5:Y:S04]  /*7580*/  LDG.E.U16 R163, [R170.64] ;  /* 0x00000004aaa37981 */ /* 0x020768000c1e1500 */
[----:B0-----:R0:W5:Y:S02]  /*7590*/  LDG.E.U16 R161, [R172.64] ;  /* 0x00000004aca17981 */ /* 0x001164000c1e1500 */
[C---:B0-----:R-:W-:Y:S02]  /*75a0*/  IMAD.WIDE R172, R14.reuse, 0x2, R198 ;  /* 0x000000020eac7825 */ /* 0x041fe400078e02c6 */
[----:B------:R-:W5:Y:S02]  /*75b0*/  LDL.64 R198, [R1+0xc8] ;  /* 0x0000c80001c67983 */ /* 0x000f640000100a00 */
[----:B----4-:R-:W-:-:S05]  /*75c0*/  IMAD.WIDE R164, R14, 0x2, R164 ;  /* 0x000000020ea47825 */ /* 0x010fca00078e02a4 */
[----:B------:R0:W4:Y:S02]  /*75d0*/  LDG.E.U16 R158, [R164.64] ;  /* 0x00000004a49e7981 */ /* 0x000124000c1e1500 */
[C---:B0-----:R-:W-:Y:S02]  /*75e0*/  IMAD.WIDE R164, R14.reuse, 0x2, R174 ;  /* 0x000000020ea47825 */ /* 0x041fe400078e02ae */
[----:B------:R-:W4:Y:S04]  /*75f0*/  LDL.64 R174, [R1+0x108] ;  /* 0x0001080001ae7983 */ /* 0x000f280000100a00 */
[----:B------:R0:W5:Y:S01]  /*7600*/  LDG.E.U16 R165, [R164.64] ;  /* 0x00000004a4a57981 */ /* 0x000162000c1e1500 */
[----:B---3--:R-:W-:-:S03]  /*7610*/  IMAD.WIDE R170, R14, 0x2, R228 ;  /* 0x000000020eaa7825 */ /* 0x008fc600078e02e4 */
[----:B------:R-:W3:Y:S04]  /*7620*/  LDL.64 R228, [R1+0x98] ;  /* 0x0000980001e47983 */ /* 0x000ee80000100a00 */
[----:B------:R1:W3:Y:S04]  /*7630*/  LDG.E.U16 R171, [R170.64] ;  /* 0x00000004aaab7981 */ /* 0x0002e8000c1e1500 */
[----:B0-----:R0:W3:Y:S04]  /*7640*/  LDG.E.U16 R164, [R168.64] ;  /* 0x00000004a8a47981 */ /* 0x0010e8000c1e1500 */
[----:B-1----:R2:W3:Y:S01]  /*7650*/  LDG.E.U16 R170, [R172.64] ;  /* 0x00000004acaa7981 */ /* 0x0024e2000c1e1500 */
[----:B0-----:R-:W-:-:S03]  /*7660*/  IMAD.WIDE R168, R14, 0x2, R180 ;  /* 0x000000020ea87825 */ /* 0x001fc600078e02b4 */
[----:B------:R-:W3:Y:S04]  /*7670*/  LDL.64 R180, [R1+0xe0] ;  /* 0x0000e00001b47983 */ /* 0x000ee80000100a00 */
[----:B------:R0:W5:Y:S01]  /*7680*/  LDG.E.U16 R168, [R168.64] ;  /* 0x00000004a8a87981 */ /* 0x000162000c1e1500 */
[----:B--2---:R-:W-:-:S03]  /*7690*/  IMAD.WIDE R172, R14, 0x2, R182 ;  /* 0x000000020eac7825 */ /* 0x004fc600078e02b6 */
[----:B------:R-:W5:Y:S04]  /*76a0*/  LDL.64 R182, [R1+0xc0] ;  /* 0x0000c00001b67983 */ /* 0x000f680000100a00 */
[----:B------:R1:W5:Y:S01]  /*76b0*/  LDG.E.U16 R172, [R172.64] ;  /* 0x00000004acac7981 */ /* 0x000362000c1e1500 */
[----:B------:R-:W-:-:S03]  /*76c0*/  IMAD.WIDE R166, R14, 0x2, R178 ;  /* 0x000000020ea67825 */ /* 0x000fc600078e02b2 */
[----:B------:R-:W5:Y:S01]  /*76d0*/  LDL.64 R178, [R1+0xe8] ;  /* 0x0000e80001b27983 */ /* 0x000f620000100a00 */
[----:B------:R-:W-:-:S03]  /*76e0*/  IMAD.WIDE R176, R14, 0x2, R176 ;  /* 0x000000020eb07825 */ /* 0x000fc600078e02b0 */
[----:B------:R0:W5:Y:S04]  /*76f0*/  LDG.E.U16 R166, [R166.64] ;  /* 0x00000004a6a67981 */ /* 0x000168000c1e1500 */
[----:B0-----:R0:W5:Y:S02]  /*7700*/  LDG.E.U16 R167, [R176.64] ;  /* 0x00000004b0a77981 */ /* 0x001164000c1e1500 */
[C---:B0-----:R-:W-:Y:S02]  /*7710*/  IMAD.WIDE R176, R14.reuse, 0x2, R222 ;  /* 0x000000020eb07825 */ /* 0x041fe400078e02de */
[----:B------:R-:W5:Y:S04]  /*7720*/  LDL.64 R222, [R1+0xb0] ;  /* 0x0000b00001de7983 */ /* 0x000f680000100a00 */
[----:B------:R0:W5:Y:S01]  /*7730*/  LDG.E.U16 R177, [R176.64] ;  /* 0x00000004b0b17981 */ /* 0x000162000c1e1500 */
[----:B----4-:R-:W-:-:S05]  /*7740*/  IMAD.WIDE R174, R14, 0x2, R174 ;  /* 0x000000020eae7825 */ /* 0x010fca00078e02ae */
[----:B------:R4:W2:Y:S02]  /*7750*/  LDG.E.U16 R169, [R174.64] ;  /* 0x00000004aea97981 */ /* 0x0008a4000c1e1500 */
[C---:B----4-:R-:W-:Y:S02]  /*7760*/  IMAD.WIDE R174, R14.reuse, 0x2, R196 ;  /* 0x000000020eae7825 */ /* 0x050fe400078e02c4 */
[----:B------:R-:W4:Y:S04]  /*7770*/  LDL.64 R196, [R1+0xa8] ;  /* 0x0000a80001c47983 */ /* 0x000f280000100a00 */
[----:B0-----:R5:W2:Y:S01]  /*7780*/  LDG.E.U16 R176, [R174.64] ;  /* 0x00000004aeb07981 */ /* 0x001aa2000c1e1500 */
[----:B---3--:R-:W-:-:S04]  /*7790*/  IMAD.WIDE R180, R14, 0x2, R180 ;  /* 0x000000020eb47825 */ /* 0x008fc800078e02b4 */
[C---:B-----5:R-:W-:Y:S02]  /*77a0*/  IMAD.WIDE R174, R14.reuse, 0x2, R198 ;  /* 0x000000020eae7825 */ /* 0x060fe400078e02c6 */
[----:B------:R-:W3:Y:S04]  /*77b0*/  LDL.64 R198, [R1+0x88] ;  /* 0x0000880001c67983 */ /* 0x000ee80000100a00 */
[----:B------:R0:W5:Y:S01]  /*77c0*/  LDG.E.U16 R175, [R174.64] ;  /* 0x00000004aeaf7981 */ /* 0x000162000c1e1500 */
[----:B------:R-:W-:-:S05]  /*77d0*/  IMAD.WIDE R182, R14, 0x2, R182 ;  /* 0x000000020eb67825 */ /* 0x000fca00078e02b6 */
[----:B0-----:R0:W2:Y:S01]  /*77e0*/  LDG.E.U16 R174, [R182.64] ;  /* 0x00000004b6ae7981 */ /* 0x0010a2000c1e1500 */
[----:B------:R-:W-:-:S06]  /*77f0*/  IMAD.WIDE R178, R14, 0x2, R178 ;  /* 0x000000020eb27825 */ /* 0x000fcc00078e02b2 */
[----:B------:R0:W2:Y:S04]  /*7800*/  LDG.E.U16 R179, [R178.64] ;  /* 0x00000004b2b37981 */ /* 0x0000a8000c1e1500 */
[----:B0-----:R0:W2:Y:S02]  /*7810*/  LDG.E.U16 R178, [R180.64] ;  /* 0x00000004b4b27981 */ /* 0x0010a4000c1e1500 */
[C---:B0-----:R-:W-:Y:S02]  /*7820*/  IMAD.WIDE R180, R14.reuse, 0x2, R240 ;  /* 0x000000020eb47825 */ /* 0x041fe400078e02f0 */
[----:B------:R-:W2:Y:S04]  /*7830*/  LDL.64 R240, [R1+0x48] ;  /* 0x0000480001f07983 */ /* 0x000ea80000100a00 */
[----:B-1----:R0:W2:Y:S01]  /*7840*/  LDG.E.U16 R173, [R180.64] ;  /* 0x00000004b4ad7981 */ /* 0x0020a2000c1e1500 */
[----:B------:R-:W-:-:S03]  /*7850*/  IMAD.WIDE R182, R14, 0x2, R236 ;  /* 0x000000020eb67825 */ /* 0x000fc600078e02ec */
[----:B------:R-:W2:Y:S04]  /*7860*/  LDL.64 R236, [R1+0x68] ;  /* 0x0000680001ec7983 */ /* 0x000ea80000100a00 */
[----:B------:R1:W2:Y:S01]  /*7870*/  LDG.E.U16 R200, [R182.64] ;  /* 0x00000004b6c87981 */ /* 0x0002a2000c1e1500 */
[----:B0-----:R-:W-:-:S03]  /*7880*/  IMAD.WIDE R180, R14, 0x2, R222 ;  /* 0x000000020eb47825 */ /* 0x001fc600078e02de */
[----:B------:R-:W2:Y:S04]  /*7890*/  LDL.64 R222, [R1+0x80] ;  /* 0x0000800001de7983 */ /* 0x000ea80000100a00 */
[----:B------:R0:W5:Y:S01]  /*78a0*/  LDG.E.U16 R180, [R180.64] ;  /* 0x00000004b4b47981 */ /* 0x000162000c1e1500 */
[----:B-1----:R-:W-:-:S03]  /*78b0*/  IMAD.WIDE R182, R14, 0x2, R228 ;  /* 0x000000020eb67825 */ /* 0x002fc600078e02e4 */
[----:B------:R-:W5:Y:S04]  /*78c0*/  LDL.64 R228, [R1+0x60] ;  /* 0x0000600001e47983 */ /* 0x000f680000100a00 */
[----:B------:R2:W5:Y:S01]  /*78d0*/  LDG.E.U16 R202, [R182.64] ;  /* 0x00000004b6ca7981 */ /* 0x000562000c1e1500 */
[----:B----4-:R-:W-:-:S05]  /*78e0*/  IMAD.WIDE R196, R14, 0x2, R196 ;  /* 0x000000020ec47825 */ /* 0x010fca00078e02c4 */
[----:B0-----:R0:W4:Y:S02]  /*78f0*/  LDG.E.U16 R181, [R196.64] ;  /* 0x00000004c4b57981 */ /* 0x001124000c1e1500 */
[C---:B0-----:R-:W-:Y:S02]  /*7900*/  IMAD.WIDE R196, R14.reuse, 0x2, R232 ;  /* 0x000000020ec47825 */ /* 0x041fe400078e02e8 */
[----:B------:R-:W4:Y:S02]  /*7910*/  LDL.64 R232, [R1+0x58] ;  /* 0x0000580001e87983 */ /* 0x000f240000100a00 */
[C---:B---3--:R-:W-:Y:S02]  /*7920*/  IMAD.WIDE R198, R14.reuse, 0x2, R198 ;  /* 0x000000020ec67825 */ /* 0x048fe400078e02c6 */
[----:B------:R0:W3:Y:S04]  /*7930*/  LDG.E.U16 R204, [R196.64] ;  /* 0x00000004c4cc7981 */ /* 0x0000e8000c1e1500 */
[----:B------:R1:W3:Y:S04]  /*7940*/  LDG.E.U16 R206, [R198.64] ;  /* 0x00000004c6ce7981 */ /* 0x0002e8000c1e1500 */
[----:B0-----:R-:W3:Y:S04]  /*7950*/  LDL.64 R196, [R1+0x78] ;  /* 0x0000780001c47983 */ /* 0x001ee80000100a00 */
[----:B-1----:R-:W4:Y:S01]  /*7960*/  LDL.64 R198, [R1+0x70] ;  /* 0x0000700001c67983 */ /* 0x002f220000100a00 */
[----:B--2---:R-:W-:-:S03]  /*7970*/  IMAD.WIDE R182, R14, 0x2, R222 ;  /* 0x000000020eb67825 */ /* 0x004fc600078e02de */
[----:B------:R-:W2:Y:S04]  /*7980*/  LDL.64 R222, [R1+0x40] ;  /* 0x0000400001de7983 */ /* 0x000ea80000100a00 */
[----:B------:R0:W2:Y:S02]  /*7990*/  LDG.E.U16 R208, [R182.64] ;  /* 0x00000004b6d07981 */ /* 0x0000a4000c1e1500 */
[C---:B0-----:R-:W-:Y:S02]  /*79a0*/  IMAD.WIDE R182, R14.reuse, 0x2, R236 ;  /* 0x000000020eb67825 */ /* 0x041fe400078e02ec */
[----:B------:R-:W2:Y:S04]  /*79b0*/  LDL.64 R236, [R1+0x18] ;  /* 0x0000180001ec7983 */ /* 0x000ea80000100a00 */
[----:B------:R0:W2:Y:S02]  /*79c0*/  LDG.E.U16 R214, [R182.64] ;  /* 0x00000004b6d67981 */ /* 0x0000a4000c1e1500 */
[----:B0-----:R-:W-:-:S02]  /*79d0*/  IMAD.WIDE R182, R14, 0x2, R244 ;  /* 0x000000020eb67825 */ /* 0x001fc400078e02f4 */
[----:B------:R-:W2:Y:S04]  /*79e0*/  LDL.64 R244, [R1+0x8] ;  /* 0x0000080001f47983 */ /* 0x000ea80000100a00 */
[----:B------:R0:W2:Y:S04]  /*79f0*/  LDG.E.U16 R220, [R182.64] ;  /* 0x00000004b6dc7981 */ /* 0x0000a8000c1e1500 */
[----:B0-----:R-:W2:Y:S01]  /*7a00*/  LDL.64 R182, [R1+0x38] ;  /* 0x0000380001b67983 */ /* 0x001ea20000100a00 */
[----:B---3--:R-:W-:-:S04]  /*7a10*/  IMAD.WIDE R196, R14, 0x2, R196 ;  /* 0x000000020ec47825 */ /* 0x008fc800078e02c4 */
[C---:B----4-:R-:W-:Y:S01]  /*7a20*/  IMAD.WIDE R198, R14.reuse, 0x2, R198 ;  /* 0x000000020ec67825 */ /* 0x050fe200078e02c6 */
[----:B------:R5:W3:Y:S04]  /*7a30*/  LDG.E.U16 R210, [R196.64] ;  /* 0x00000004c4d27981 */ /* 0x000ae8000c1e1500 */
[----:B------:R0:W4:Y:S01]  /*7a40*/  LDG.E.U16 R212, [R198.64] ;  /* 0x00000004c6d47981 */ /* 0x000122000c1e1500 */
[----:B-----5:R-:W-:-:S03]  /*7a50*/  IMAD.WIDE R196, R14, 0x2, R228 ;  /* 0x000000020ec47825 */ /* 0x020fc600078e02e4 */
[----:B------:R-:W5:Y:S01]  /*7a60*/  LDL.64 R228, [R1+0x28] ;  /* 0x0000280001e47983 */ /* 0x000f620000100a00 */
[----:B0-----:R-:W-:-:S03]  /*7a70*/  IMAD.WIDE R198, R14, 0x2, R232 ;  /* 0x000000020ec67825 */ /* 0x001fc600078e02e8 */
[----:B------:R0:W3:Y:S04]  /*7a80*/  LDG.E.U16 R216, [R196.64] ;  /* 0x00000004c4d87981 */ /* 0x0000e8000c1e1500 */
[----:B------:R2:W3:Y:S04]  /*7a90*/  LDG.E.U16 R218, [R198.64] ;  /* 0x00000004c6da7981 */ /* 0x0004e8000c1e1500 */
[----:B------:R-:W3:Y:S01]  /*7aa0*/  LDL.64 R232, [R1+0x10] ;  /* 0x0000100001e87983 */ /* 0x000ee20000100a00 */
[----:B0-----:R-:W-:-:S03]  /*7ab0*/  IMAD.WIDE R196, R14, 0x2, R240 ;  /* 0x000000020ec47825 */ /* 0x001fc600078e02f0 */
[----:B------:R-:W4:Y:S01]  /*7ac0*/  LDL.64 R240, [R1] ;  /* 0x0000000001f07983 */ /* 0x000f220000100a00 */
[----:B--2---:R-:W-:-:S03]  /*7ad0*/  IMAD.WIDE R198, R14, 0x2, R222 ;  /* 0x000000020ec67825 */ /* 0x004fc600078e02de */
[----:B------:R0:W2:Y:S04]  /*7ae0*/  LDG.E.U16 R222, [R196.64] ;  /* 0x00000004c4de7981 */ /* 0x0000a8000c1e1500 */
[----:B------:R5:W2:Y:S04]  /*7af0*/  LDG.E.U16 R223, [R198.64] ;  /* 0x00000004c6df7981 */ /* 0x000aa8000c1e1500 */
[----:B0-----:R-:W2:Y:S01]  /*7b00*/  LDL.64 R196, [R1+0x30] ;  /* 0x0000300001c47983 */ /* 0x001ea20000100a00 */
[----:B------:R-:W-:-:S05]  /*7b10*/  IMAD.WIDE R182, R14, 0x2, R182 ;  /* 0x000000020eb67825 */ /* 0x000fca00078e02b6 */
[----:B------:R0:W4:Y:S04]  /*7b20*/  LDG.E.U16 R226, [R182.64] ;  /* 0x00000004b6e27981 */ /* 0x000128000c1e1500 */
[----:B0-----:R-:W4:Y:S01]  /*7b30*/  LDL.64 R182, [R1+0x20] ;  /* 0x0000200001b67983 */ /* 0x001f220000100a00 */
[----:B-----5:R-:W-:-:S05]  /*7b40*/  IMAD.WIDE R198, R14, 0x2, R228 ;  /* 0x000000020ec67825 */ /* 0x020fca00078e02e4 */
[----:B------:R3:W5:Y:S02]  /*7b50*/  LDG.E.U16 R229, [R198.64] ;  /* 0x00000004c6e57981 */ /* 0x000764000c1e1500 */
[----:B---3--:R-:W-:-:S04]  /*7b60*/  IMAD.WIDE R198, R14, 0x2, R232 ;  /* 0x000000020ec67825 */ /* 0x008fc800078e02e8 */
[----:B--2---:R-:W-:-:S05]  /*7b70*/  IMAD.WIDE R196, R14, 0x2, R196 ;  /* 0x000000020ec47825 */ /* 0x004fca00078e02c4 */
[----:B------:R0:W2:Y:S02]  /*7b80*/  LDG.E.U16 R228, [R196.64] ;  /* 0x00000004c4e47981 */ /* 0x0000a4000c1e1500 */
[C---:B0-----:R-:W-:Y:S02]  /*7b90*/  IMAD.WIDE R196, R14.reuse, 0x2, R236 ;  /* 0x000000020ec47825 */ /* 0x041fe400078e02ec */
[----:B------:R0:W3:Y:S04]  /*7ba0*/  LDG.E.U16 R236, [R198.64] ;  /* 0x00000004c6ec7981 */ /* 0x0000e8000c1e1500 */
[----:B------:R4:W2:Y:S01]  /*7bb0*/  LDG.E.U16 R233, [R196.64] ;  /* 0x00000004c4e97981 */ /* 0x0008a2000c1e1500 */
[----:B0-----:R-:W-:-:S04]  /*7bc0*/  IMAD.WIDE R198, R14, 0x2, R250 ;  /* 0x000000020ec67825 */ /* 0x001fc800078e02fa */
[C---:B----4-:R-:W-:Y:S02]  /*7bd0*/  IMAD.WIDE R196, R14.reuse, 0x2, R240 ;  /* 0x000000020ec47825 */ /* 0x050fe400078e02f0 */
[----:B------:R0:W4:Y:S04]  /*7be0*/  LDG.E.U16 R241, [R198.64] ;  /* 0x00000004c6f17981 */ /* 0x000128000c1e1500 */
[----:B------:R1:W2:Y:S01]  /*7bf0*/  LDG.E.U16 R240, [R196.64] ;  /* 0x00000004c4f07981 */ /* 0x0002a2000c1e1500 */
[----:B------:R-:W-:-:S05]  /*7c00*/  IMAD.WIDE R182, R14, 0x2, R182 ;  /* 0x000000020eb67825 */ /* 0x000fca00078e02b6 */
[----:B------:R1:W2:Y:S01]  /*7c10*/  LDG.E.U16 R232, [R182.64] ;  /* 0x00000004b6e87981 */ /* 0x0002a2000c1e1500 */
[----:B0-----:R-:W-:-:S04]  /*7c20*/  IMAD.WIDE R198, R14, 0x2, R238 ;  /* 0x000000020ec67825 */ /* 0x001fc800078e02ee */
[C---:B-1----:R-:W-:Y:S01]  /*7c30*/  IMAD.WIDE R196, R14.reuse, 0x2, R242 ;  /* 0x000000020ec47825 */ /* 0x042fe200078e02f2 */
[----:B------:R0:W2:Y:S03]  /*7c40*/  LDG.E.U16 R248, [R198.64] ;  /* 0x00000004c6f87981 */ /* 0x0000a6000c1e1500 */
[C---:B------:R-:W-:Y:S02]  /*7c50*/  IMAD.WIDE R182, R14.reuse, 0x2, R244 ;  /* 0x000000020eb67825 */ /* 0x040fe400078e02f4 */
[----:B------:R1:W2:Y:S04]  /*7c60*/  LDG.E.U16 R245, [R196.64] ;  /* 0x00000004c4f57981 */ /* 0x0002a8000c1e1500 */
[----:B------:R1:W2:Y:S01]  /*7c70*/  LDG.E.U16 R237, [R182.64] ;  /* 0x00000004b6ed7981 */ /* 0x0002a2000c1e1500 */
[----:B0-----:R-:W-:-:S04]  /*7c80*/  IMAD.WIDE R198, R14, 0x2, R224 ;  /* 0x000000020ec67825 */ /* 0x001fc800078e02e0 */
[C---:B-1----:R-:W-:Y:S02]  /*7c90*/  IMAD.WIDE R196, R14.reuse, 0x2, R230 ;  /* 0x000000020ec47825 */ /* 0x042fe400078e02e6 */
[----:B------:R-:W2:Y:S02]  /*7ca0*/  LDG.E.U16 R198, [R198.64] ;  /* 0x00000004c6c67981 */ /* 0x000ea4000c1e1500 */
[----:B------:R-:W-:-:S05]  /*7cb0*/  IMAD.WIDE R182, R14, 0x2, R246 ;  /* 0x000000020eb67825 */ /* 0x000fca00078e02f6 */
[----:B------:R0:W2:Y:S02]  /*7cc0*/  LDG.E.U16 R244, [R182.64] ;  /* 0x00000004b6f47981 */ /* 0x0000a4000c1e1500 */
[----:B0-----:R-:W-:-:S06]  /*7cd0*/  IMAD.WIDE R182, R14, 0x2, R234 ;  /* 0x000000020eb67825 */ /* 0x001fcc00078e02ea */
[----:B------:R0:W3:Y:S04]  /*7ce0*/  LDG.E.U16 R182, [R182.64] ;  /* 0x00000004b6b67981 */ /* 0x0000e8000c1e1500 */
[----:B0-----:R0:W4:Y:S04]  /*7cf0*/  LDG.E.U16 R183, [R196.64] ;  /* 0x00000004c4b77981 */ /* 0x001128000c1e1500 */
[----:B0-----:R-:W0:Y:S01]  /*7d00*/  LDS R197, [R252+0x8000] ;  /* 0x00800000fcc57984 */ /* 0x001e220000000800 */
[----:B------:R-:W-:-:S04]  /*7d10*/  FADD R6, -R2, R6 ;  /* 0x0000000602067221 */ /* 0x000fc80000000100 */
[----:B------:R-:W-:-:S04]  /*7d20*/  FMUL R6, R6, 1.4426950216293334961 ;  /* 0x3fb8aa3b06067820 */ /* 0x000fc80000400000 */
[----:B------:R1:W0:Y:S01]  /*7d30*/  MUFU.EX2 R196, R6 ;  /* 0x0000000600c47308 */ /* 0x0002220000000800 */
[----:B------:R-:W-:Y:S02]  /*7d40*/  F2FP.PACK_AB R201, R195, R201 ;  /* 0x000000c9c3c9723e */ /* 0x000fe400000000ff */
[----:B------:R-:W-:Y:S04]  /*7d50*/  LDS R195, [R252+0x8080] ;  /* 0x00808000fcc37984 */ /* 0x000fe80000000800 */
[----:B-1----:R-:W-:Y:S01]  /*7d60*/  LDS R6, [R252+0x80c0] ;  /* 0x0080c000fc067984 */ /* 0x002fe20000000800 */
[----:B0-----:R-:W-:-:S03]  /*7d70*/  FFMA R221, R196, R221, R197 ;  /* 0x000000ddc4dd7223 */ /* 0x001fc600000000c5 */
[----:B------:R-:W-:Y:S04]  /*7d80*/  LDS R197, [R252+0x8040] ;  /* 0x00804000fcc57984 */ /* 0x000fe80000000800 */
[----:B------:R-:W-:Y:S01]  /*7d90*/  BAR.SYNC.DEFER_BLOCKING 0x0 ;  /* 0x0000000000007b1d */ /* 0x000fe20000010000 */
[----:B------:R-:W-:Y:S02]  /*7da0*/  F2FP.PACK_AB R211, R211, R213 ;  /* 0x000000d5d3d3723e */ /* 0x000fe400000000ff */
[----:B------:R-:W-:Y:S02]  /*7db0*/  F2FP.PACK_AB R207, R207, R209 ;  /* 0x000000d1cfcf723e */ /* 0x000fe400000000ff */
[----:B------:R-:W-:Y:S01]  /*7dc0*/  F2FP.PACK_AB R203, R203, R205 ;  /* 0x000000cdcbcb723e */ /* 0x000fe200000000ff */
        /* <DEDUP_REMOVED lines=50> */
[----:B--2---:R-:W-:Y:S04]  /*80f0*/  STS.U16 [R0+0xb200], R228 ;  /* 0x00b200e400007388 */ /* 0x004fe80000000400 */
[----:B-----5:R-:W-:Y:S04]  /*8100*/  STS.U16 [R0+0xb300], R229 ;  /* 0x00b300e500007388 */ /* 0x020fe80000000400 */
[----:B------:R-:W-:Y:S04]  /*8110*/  STS.U16 [R0+0xb400], R232 ;  /* 0x00b400e800007388 */ /* 0x000fe80000000400 */
[----:B------:R-:W-:Y:S04]  /*8120*/  STS.U16 [R0+0xb500], R233 ;  /* 0x00b500e900007388 */ /* 0x000fe80000000400 */
[----:B---3--:R-:W-:Y:S04]  /*8130*/  STS.U16 [R0+0xb600], R236 ;  /* 0x00b600ec00007388 */ /* 0x008fe80000000400 */
        /* <DEDUP_REMOVED lines=8> */
[----:B------:R0:W-:Y:S04]  /*81c0*/  STS.U16 [R0+0xbf00], R198 ;  /* 0x00bf00c600007388 */ /* 0x0001e80000000400 */
[----:B------:R-:W-:Y:S04]  /*81d0*/  STS [R10+0xc000], R211 ;  /* 0x00c000d30a007388 */ /* 0x000fe80000000800 */
[----:B------:R-:W-:Y:S04]  /*81e0*/  STS [R10+0xc100], R207 ;  /* 0x00c100cf0a007388 */ /* 0x000fe80000000800 */
[----:B------:R-:W-:Y:S04]  /*81f0*/  STS [R10+0xc200], R203 ;  /* 0x00c200cb0a007388 */ /* 0x000fe80000000800 */
[----:B------:R-:W-:Y:S04]  /*8200*/  STS [R10+0xc300], R201 ;  /* 0x00c300c90a007388 */ /* 0x000fe80000000800 */
[----:B------:R-:W-:Y:S01]  /*8210*/  BAR.SYNC.DEFER_BLOCKING 0x0 ;  /* 0x0000000000007b1d */ /* 0x000fe20000010000 */
[----:B0-----:R-:W-:-:S02]  /*8220*/  FADD R198, -R4, R145 ;  /* 0x0000009104c67221 */ /* 0x001fc40000000100 */
[----:B------:R-:W-:Y:S02]  /*8230*/  FADD R199, -R5, R144 ;  /* 0x0000009005c77221 */ /* 0x000fe40000000100 */
[----:B------:R-:W-:Y:S02]  /*8240*/  FADD R8, -R3, R8 ;  /* 0x0000000803087221 */ /* 0x000fe40000000100 */
[----:B------:R-:W-:Y:S02]  /*8250*/  FMUL R198, R198, 1.4426950216293334961 ;  /* 0x3fb8aa3bc6c67820 */ /* 0x000fe40000400000 */
[----:B------:R-:W-:Y:S01]  /*8260*/  FMUL R199, R199, 1.4426950216293334961 ;  /* 0x3fb8aa3bc7c77820 */ /* 0x000fe20000400000 */
[----:B------:R-:W-:Y:S04]  /*8270*/  LDSM.16.M88.4 R176, [R12+0x8000] ;  /* 0x008000000cb0783b */ /* 0x000fe80000000200 */
[----:B------:R-:W-:Y:S04]  /*8280*/  LDSM.16.M88.4 R172, [R12+0x8800] ;  /* 0x008800000cac783b */ /* 0x000fe80000000200 */
[----:B------:R-:W-:Y:S04]  /*8290*/  LDSM.16.M88.4 R168, [R12+0x9000] ;  /* 0x009000000ca8783b */ /* 0x000fe80000000200 */
[----:B------:R-:W-:Y:S04]  /*82a0*/  LDSM.16.M88.4 R164, [R12+0x9800] ;  /* 0x009800000ca4783b */ /* 0x000fe80000000200 */
[----:B------:R-:W-:Y:S04]  /*82b0*/  LDSM.16.M88.4 R160, [R12+0xa000] ;  /* 0x00a000000ca0783b */ /* 0x000fe80000000200 */
[----:B------:R-:W-:Y:S04]  /*82c0*/  LDSM.16.M88.4 R156, [R12+0xa800] ;  /* 0x00a800000c9c783b */ /* 0x000fe80000000200 */
[----:B------:R-:W-:Y:S04]  /*82d0*/  LDSM.16.M88.4 R152, [R12+0xb000] ;  /* 0x00b000000c98783b */ /* 0x000fe80000000200 */
[----:B------:R-:W-:Y:S04]  /*82e0*/  LDSM.16.M88.4 R148, [R12+0xb800] ;  /* 0x00b800000c94783b */ /* 0x000fe80000000200 */
[----:B------:R-:W0:Y:S04]  /*82f0*/  LDSM.16.M88.4 R144, [R227+0xc200] ;  /* 0x00c20000e390783b */ /* 0x000e280000000200 */
[----:B------:R-:W1:Y:S01]  /*8300*/  LDSM.16.M88.4 R180, [R227+0xc000] ;  /* 0x00c00000e3b4783b */ /* 0x000e620000000200 */
[----:B------:R-:W-:Y:S01]  /*8310*/  FMUL R8, R8, 1.4426950216293334961 ;  /* 0x3fb8aa3b08087820 */ /* 0x000fe20000400000 */
[----:B------:R-:W2:Y:S08]  /*8320*/  MUFU.EX2 R198, R198 ;  /* 0x000000c600c67308 */ /* 0x000eb00000000800 */
[----:B------:R-:W3:Y:S01]  /*8330*/  MUFU.EX2 R199, R199 ;  /* 0x000000c700c77308 */ /* 0x000ee20000000800 */
[----:B------:R-:W-:-:S07]  /*8340*/  IADD3 R7, R7, 0x10, RZ ;  /* 0x0000001007077810 */ /* 0x000fce0007ffe0ff */
[----:B------:R-:W4:Y:S01]  /*8350*/  MUFU.EX2 R8, R8 ;  /* 0x0000000800087308 */ /* 0x000f220000000800 */
[----:B------:R-:W-:Y:S01]  /*8360*/  ISETP.GE.AND P4, PT, R7, c[0x0][0x1d0], PT ;  /* 0x0000740007007a0c */ /* 0x000fe20003f86270 */
[C---:B--2---:R-:W-:Y:S02]  /*8370*/  FMUL R76, R198.reuse, R76 ;  /* 0x0000004cc64c7220 */ /* 0x044fe40000400000 */
[C---:B------:R-:W-:Y:S02]  /*8380*/  FMUL R77, R198.reuse, R77 ;  /* 0x0000004dc64d7220 */ /* 0x040fe40000400000 */
[----:B------:R-:W-:Y:S02]  /*8390*/  FMUL R80, R198, R80 ;  /* 0x00000050c6507220 */ /* 0x000fe40000400000 */
[C---:B---3--:R-:W-:Y:S02]  /*83a0*/  FMUL R78, R199.reuse, R78 ;  /* 0x0000004ec74e7220 */ /* 0x048fe40000400000 */
[----:B------:R-:W-:-:S02]  /*83b0*/  FMUL R79, R199, R79 ;  /* 0x0000004fc74f7220 */ /* 0x000fc40000400000 */
[C---:B------:R-:W-:Y:S02]  /*83c0*/  FMUL R81, R198.reuse, R81 ;  /* 0x00000051c6517220 */ /* 0x040fe40000400000 */
[C---:B------:R-:W-:Y:S02]  /*83d0*/  FMUL R82, R199.reuse, R82 ;  /* 0x00000052c7527220 */ /* 0x040fe40000400000 */
[C---:B------:R-:W-:Y:S02]  /*83e0*/  FMUL R83, R199.reuse, R83 ;  /* 0x00000053c7537220 */ /* 0x040fe40000400000 */
[C---:B------:R-:W-:Y:S02]  /*83f0*/  FMUL R84, R198.reuse, R84 ;  /* 0x00000054c6547220 */ /* 0x040fe40000400000 */
[----:B------:R-:W-:Y:S02]  /*8400*/  FMUL R85, R198, R85 ;  /* 0x00000055c6557220 */ /* 0x000fe40000400000 */
        /* <DEDUP_REMOVED lines=51> */
[----:B------:R-:W-:Y:S02]  /*8740*/  FMUL R137, R198, R137 ;  /* 0x00000089c6897220 */ /* 0x000fe40000400000 */
[C---:B------:R-:W-:Y:S02]  /*8750*/  FMUL R138, R199.reuse, R138 ;  /* 0x0000008ac78a7220 */ /* 0x040fe40000400000 */
[----:B------:R-:W-:Y:S02]  /*8760*/  FMUL R139, R199, R139 ;  /* 0x0000008bc78b7220 */ /* 0x000fe40000400000 */
[----:B------:R-:W-:-:S02]  /*8770*/  FMUL R24, R196, R24 ;  /* 0x00000018c4187220 */ /* 0x000fc40000400000 */
[----:B------:R-:W-:Y:S02]  /*8780*/  FMUL R25, R196, R25 ;  /* 0x00000019c4197220 */ /* 0x000fe40000400000 */
[C---:B----4-:R-:W-:Y:S02]  /*8790*/  FMUL R26, R8.reuse, R26 ;  /* 0x0000001a081a7220 */ /* 0x050fe40000400000 */
[----:B------:R-:W-:Y:S02]  /*87a0*/  FMUL R27, R8, R27 ;  /* 0x0000001b081b7220 */ /* 0x000fe40000400000 */
[C---:B------:R-:W-:Y:S02]  /*87b0*/  FMUL R28, R196.reuse, R28 ;  /* 0x0000001cc41c7220 */ /* 0x040fe40000400000 */
[----:B------:R-:W-:Y:S02]  /*87c0*/  FMUL R29, R196, R29 ;  /* 0x0000001dc41d7220 */ /* 0x000fe40000400000 */
[----:B------:R-:W-:-:S02]  /*87d0*/  FMUL R30, R8, R30 ;  /* 0x0000001e081e7220 */ /* 0x000fc40000400000 */
[----:B------:R-:W-:Y:S02]  /*87e0*/  FMUL R31, R8, R31 ;  /* 0x0000001f081f7220 */ /* 0x000fe40000400000 */
[C---:B------:R-:W-:Y:S02]  /*87f0*/  FMUL R32, R196.reuse, R32 ;  /* 0x00000020c4207220 */ /* 0x040fe40000400000 */
        /* <DEDUP_REMOVED lines=54> */
[C---:B------:R-:W-:Y:S01]  /*8b60*/  FMUL R143, R8.reuse, R143 ;  /* 0x0000008f088f7220 */ /* 0x040fe20000400000 */
[----:B0-----:R-:W-:Y:S01]  /*8b70*/  HMMA.16816.F32 R76, R144, R176, R76 ;  /* 0x000000b0904c723c */ /* 0x001fe2000000184c */
[----:B------:R-:W-:Y:S02]  /*8b80*/  FFMA R219, R8, R219, R197 ;  /* 0x000000db08db7223 */ /* 0x000fe400000000c5 */
[----:B------:R-:W-:-:S05]  /*8b90*/  FFMA R215, R199, R215, R6 ;  /* 0x000000d7c7d77223 */ /* 0x000fca0000000006 */
[----:B------:R-:W-:Y:S01]  /*8ba0*/  HMMA.16816.F32 R80, R144, R178, R80 ;  /* 0x000000b29050723c */ /* 0x000fe20000001850 */
[----:B------:R-:W-:Y:S01]  /*8bb0*/  FFMA R217, R198, R217, R195 ;  /* 0x000000d9c6d97223 */ /* 0x000fe200000000c3 */
[----:B------:R-:W-:-:S06]  /*8bc0*/  MOV R6, R2 ;  /* 0x0000000200067202 */ /* 0x000fcc0000000f00 */
[----:B------:R-:W-:Y:S01]  /*8bd0*/  HMMA.16816.F32 R84, R144, R172, R84 ;  /* 0x000000ac9054723c */ /* 0x000fe20000001854 */
[----:B------:R-:W-:-:S07]  /*8be0*/  IMAD.MOV.U32 R8, RZ, RZ, R3 ;  /* 0x000000ffff087224 */ /* 0x000fce00078e0003 */
[C---:B------:R-:W-:Y:S08]  /*8bf0*/  HMMA.16816.F32 R88, R144.reuse, R174, R88 ;  /* 0x000000ae9058723c */ /* 0x040ff00000001858 */
        /* <DEDUP_REMOVED lines=11> */
[----:B------:R-:W-:Y:S07]  /*8cb0*/  HMMA.16816.F32 R136, R144, R150, R136 ;  /* 0x000000969088723c */ /* 0x000fee0000001888 */
[----:B------:R-:W-:Y:S01]  /*8cc0*/  IMAD.MOV.U32 R144, RZ, RZ, 0x10 ;  /* 0x00000010ff907424 */ /* 0x000fe200078e00ff */
[----:B-1----:R-:W-:Y:S01]  /*8cd0*/  HMMA.16816.F32 R24, R180, R176, R24 ;  /* 0x000000b0b418723c */ /* 0x002fe20000001818 */
[----:B------:R-:W-:-:S02]  /*8ce0*/  MOV R145, R4 ;  /* 0x0000000400917202 */ /* 0x000fc40000000f00 */
[C---:B------:R-:W-:Y:S02]  /*8cf0*/  IMAD R17, R144.reuse, c[0x0][0x1a4], R17 ;  /* 0x0000690090117a24 */ /* 0x040fe400078e0211 */
[----:B------:R-:W-:-:S03]  /*8d00*/  IMAD R14, R144, c[0x0][0x1b4], R14 ;  /* 0x00006d00900e7a24 */ /* 0x000fc600078e020e */
        /* <DEDUP_REMOVED lines=15> */
[----:B------:R-:W-:Y:S01]  /*8e00*/  HMMA.16816.F32 R140, R180, R150, R140 ;  /* 0x00000096b48c723c */ /* 0x000fe2000000188c */
[----:B------:R-:W-:Y:S01]  /*8e10*/  @P4 CALL.REL.NOINC `(.L_x_0) ;  /* 0x0000001000004944 */ /* 0x000fe20003c00000 */
[----:B------:R-:W-:Y:S06]  /*8e20*/  BRA `(.L_x_1) ;  /* 0xffffc28000007947 */ /* 0x000fec000383ffff */
.L_x_0:
[----:B------:R-:W2:Y:S04]  /*8e30*/  LDL R248, [R1+0x1c8] ;  /* 0x0001c80001f87983 */ /* 0x000ea80000100800 */
[----:B------:R-:W0:Y:S04]  /*8e40*/  S2R R146, SR_TID.X ;  /* 0x0000000000927919 */ /* 0x000e280000002100 */
[----:B------:R-:W1:Y:S04]  /*8e50*/  S2R R154, SR_TID.X ;  /* 0x00000000009a7919 */ /* 0x000e680000002100 */
[----:B------:R-:W3:Y:S01]  /*8e60*/  S2R R249, SR_CTAID.Y ;  /* 0x0000000000f97919 */ /* 0x000ee20000002600 */
[----:B0-----:R-:W-:-:S04]  /*8e70*/  SHF.L.U32 R146, R146, 0x5, RZ ;  /* 0x0000000592927819 */ /* 0x001fc800000006ff */
[----:B------:R-:W-:Y:S02]  /*8e80*/  LOP3.LUT R10, R146, 0xc60, RZ, 0xc0, !PT ;  /* 0x00000c60920a7812 */ /* 0x000fe400078ec0ff */
[----:B------:R-:W0:Y:S01]  /*8e90*/  S2R R146, SR_TID.X ;  /* 0x0000000000927919 */ /* 0x000e220000002100 */
[----:B-1----:R-:W-:Y:S01]  /*8ea0*/  LOP3.LUT R0, R154, 0x40, RZ, 0xc0, !PT ;  /* 0x000000409a007812 */ /* 0x002fe200078ec0ff */
[----:B---3--:R-:W-:-:S03]  /*8eb0*/  IMAD R6, R249, c[0x0][0x1c0], RZ ;  /* 0x00007000f9067a24 */ /* 0x008fc600078e02ff */
[----:B------:R-:W-:Y:S02]  /*8ec0*/  SHF.R.U32.HI R11, RZ, 0x1, R0 ;  /* 0x00000001ff0b7819 */ /* 0x000fe40000011600 */
[C---:B------:R-:W-:Y:S01]  /*8ed0*/  SHF.L.U32 R0, R6.reuse, 0x1, RZ ;  /* 0x0000000106007819 */ /* 0x040fe200000006ff */
[----:B------:R-:W-:Y:S01]  /*8ee0*/  IMAD.HI R7, R6, 0x2, RZ ;  /* 0x0000000206077827 */ /* 0x000fe200078e02ff */
[----:B------:R-:W-:-:S03]  /*8ef0*/  FSETP.GEU.AND P3, PT, |R215|, 1.175494350822287508e-38, PT ;  /* 0x00800000d700780b */ /* 0x000fc60003f6e200 */
[----:B------:R-:W-:Y:S01]  /*8f00*/  FMUL R241, R215, 8388608 ;  /* 0x4b000000d7f17820 */ /* 0x000fe20000400000 */
[C---:B0-----:R-:W-:Y:S02]  /*8f10*/  SHF.L.U32 R147, R146.reuse, 0xb, RZ ;  /* 0x0000000b92937819 */ /* 0x041fe400000006ff */
[----:B------:R-:W-:Y:S02]  /*8f20*/  LOP3.LUT R146, R146, 0x3f, RZ, 0xc0, !PT ;  /* 0x0000003f92927812 */ /* 0x000fe400078ec0ff */
[----:B------:R-:W-:-:S05]  /*8f30*/  LOP3.LUT R147, R147, 0x3000, RZ, 0xc0, !PT ;  /* 0x0000300093937812 */ /* 0x000fca00078ec0ff */
[----:B------:R-:W-:Y:S01]  /*8f40*/  IMAD R146, R146, 0x10, R147 ;  /* 0x0000001092927824 */ /* 0x000fe200078e0293 */
[----:B------:R-:W-:Y:S01]  /*8f50*/  FSETP.GT.AND P5, PT, |R217|, 8.50705917302346158658e+37, PT ;  /* 0x7e800000d900780b */ /* 0x000fe20003fa4200 */
[----:B------:R-:W-:Y:S01]  /*8f60*/  IMAD.MOV.U32 R167, RZ, RZ, R79 ;  /* 0x000000ffffa77224 */ /* 0x000fe200078e004f */
[----:B------:R-:W-:Y:S02]  /*8f70*/  MOV R165, R83 ;  /* 0x0000005300a57202 */ /* 0x000fe40000000f00 */
[----:B------:R-:W-:Y:S01]  /*8f80*/  MOV R148, R85 ;  /* 0x0000005500947202 */ /* 0x000fe20000000f00 */
[----:B------:R-:W-:Y:S01]  /*8f90*/  IMAD.MOV.U32 R85, RZ, RZ, R91 ;  /* 0x000000ffff557224 */ /* 0x000fe200078e005b */
[----:B------:R-:W-:Y:S02]  /*8fa0*/  MOV R83, R95 ;  /* 0x0000005f00537202 */ /* 0x000fe40000000f00 */
[----:B------:R-:W-:Y:S02]  /*8fb0*/  MOV R79, R99 ;  /* 0x00000063004f7202 */ /* 0x000fe40000000f00 */
[----:B------:R-:W-:-:S02]  /*8fc0*/  MOV R91, R116 ;  /* 0x00000074005b7202 */ /* 0x000fc40000000f00 */
[C---:B------:R-:W-:Y:S01]  /*8fd0*/  FSETP.GEU.AND P6, PT, |R217|.reuse, 1.175494350822287508e-38, PT ;  /* 0x00800000d900780b */ /* 0x040fe20003fce200 */
[----:B------:R-:W-:Y:S01]  /*8fe0*/  FMUL R242, R217, 8388608 ;  /* 0x4b000000d9f27820 */ /* 0x000fe20000400000 */
[----:B------:R-:W-:Y:S01]  /*8ff0*/  MOV R144, R77 ;  /* 0x0000004d00907202 */ /* 0x000fe20000000f00 */
[----:B------:R-:W-:Y:S01]  /*9000*/  IMAD.MOV.U32 R152, RZ, RZ, R93 ;  /* 0x000000ffff987224 */ /* 0x000fe200078e005d */
        /* <DEDUP_REMOVED lines=13> */
[----:B------:R-:W-:-:S02]  /*90e0*/  IMAD.MOV.U32 R105, RZ, RZ, R108 ;  /* 0x000000ffff697224 */ /* 0x000fc400078e006c */
[----:B------:R-:W-:Y:S01]  /*90f0*/  IMAD.MOV.U32 R93, RZ, RZ, R113 ;  /* 0x000000ffff5d7224 */ /* 0x000fe200078e0071 */
[----:B------:R-:W-:Y:S01]  /*9100*/  FSETP.GT.AND P4, PT, |R219|, 8.50705917302346158658e+37, PT ;  /* 0x7e800000db00780b */ /* 0x000fe20003f84200 */
[----:B------:R-:W-:Y:S02]  /*9110*/  @P5 FMUL R137, R137, 0.25 ;  /* 0x3e80000089895820 */ /* 0x000fe40000400000 */
[----:B------:R-:W-:Y:S02]  /*9120*/  @P5 FMUL R136, R136, 0.25 ;  /* 0x3e80000088885820 */ /* 0x000fe40000400000 */
[----:B------:R-:W-:Y:S02]  /*9130*/  @P5 FMUL R133, R133, 0.25 ;  /* 0x3e80000085855820 */ /* 0x000fe40000400000 */
[----:B------:R-:W-:Y:S02]  /*9140*/  @P5 FMUL R132, R132, 0.25 ;  /* 0x3e80000084845820 */ /* 0x000fe40000400000 */
[----:B------:R-:W-:-:S02]  /*9150*/  @P5 FMUL R129, R129, 0.25 ;  /* 0x3e80000081815820 */ /* 0x000fc40000400000 */
[----:B------:R-:W-:Y:S02]  /*9160*/  @P5 FMUL R128, R128, 0.25 ;  /* 0x3e80000080805820 */ /* 0x000fe40000400000 */
        /* <DEDUP_REMOVED lines=25> */
[----:B------:R-:W-:Y:S02]  /*9300*/  @!P6 FMUL R137, R137, 16777216 ;  /* 0x4b8000008989e820 */ /* 0x000fe40000400000 */
[----:B------:R-:W-:Y:S02]  /*9310*/  @!P6 FMUL R136, R136, 16777216 ;  /* 0x4b8000008888e820 */ /* 0x000fe40000400000 */
[----:B------:R-:W-:Y:S02]  /*9320*/  @!P6 FMUL R133, R133, 16777216 ;  /* 0x4b8000008585e820 */ /* 0x000fe40000400000 */
[----:B------:R-:W-:-:S02]  /*9330*/  @!P6 FMUL R132, R132, 16777216 ;  /* 0x4b8000008484e820 */ /* 0x000fc40000400000 */
[----:B------:R-:W-:Y:S02]  /*9340*/  @!P6 FMUL R129, R129, 16777216 ;  /* 0x4b8000008181e820 */ /* 0x000fe40000400000 */
[----:B------:R-:W-:Y:S02]  /*9350*/  @!P6 FMUL R128, R128, 16777216 ;  /* 0x4b8000008080e820 */ /* 0x000fe40000400000 */
        /* <DEDUP_REMOVED lines=33> */
[----:B------:R-:W-:-:S02]  /*9570*/  @P4 FMUL R143, R143, 0.25 ;  /* 0x3e8000008f8f4820 */ /* 0x000fc40000400000 */
[----:B------:R-:W-:Y:S02]  /*9580*/  @P4 FMUL R142, R142, 0.25 ;  /* 0x3e8000008e8e4820 */ /* 0x000fe40000400000 */
[----:B--2---:R-:W-:-:S04]  /*9590*/  IMAD R8, R248, c[0x0][0x1c4], RZ ;  /* 0x00007100f8087a24 */ /* 0x004fc800078e02ff */
[C---:B------:R-:W-:Y:S02]  /*95a0*/  IMAD.SHL.U32 R9, R8.reuse, 0x2, RZ ;  /* 0x0000000208097824 */ /* 0x040fe400078e00ff */
[----:B------:R-:W-:-:S03]  /*95b0*/  IMAD.HI R8, R8, 0x2, RZ ;  /* 0x0000000208087827 */ /* 0x000fc600078e02ff */
[----:B------:R-:W-:-:S04]  /*95c0*/  IADD3 R6, P0, P1, R9, c[0x0][0x178], R0 ;  /* 0x00005e0009067a10 */ /* 0x000fc8000791e000 */
[----:B------:R-:W-:Y:S02]  /*95d0*/  IADD3.X R7, R8, c[0x0][0x17c], R7, P0, P1 ;  /* 0x00005f0008077a10 */ /* 0x000fe400007e2407 */
[C---:B------:R-:W-:Y:S02]  /*95e0*/  FSETP.GT.AND P1, PT, |R215|.reuse, 8.50705917302346158658e+37, PT ;  /* 0x7e800000d700780b */ /* 0x040fe40003f24200 */
[----:B------:R-:W-:-:S04]  /*95f0*/  FSETP.GEU.AND P0, PT, R215, 1.175494350822287508e-38, PT ;  /* 0x00800000d700780b */ /* 0x000fc80003f0e000 */
[----:B------:R-:W-:Y:S02]  /*9600*/  FSEL R241, R241, R215, !P0 ;  /* 0x000000d7f1f17208 */ /* 0x000fe40004000000 */
[----:B------:R-:W-:-:S05]  /*9610*/  LOP3.LUT R0, R146, R11, RZ, 0x3c, !PT ;  /* 0x0000000b92007212 */ /* 0x000fca00078e3cff */
[----:B------:R-:W-:Y:S02]  /*9620*/  @P1 FMUL R215, R215, 0.25 ;  /* 0x3e800000d7d71820 */ /* 0x000fe40000400000 */
[----:B------:R-:W-:Y:S02]  /*9630*/  IMAD.MOV.U32 R146, RZ, RZ, R81 ;  /* 0x000000ffff927224 */ /* 0x000fe400078e0051 */
[----:B------:R-:W-:Y:S02]  /*9640*/  @!P3 FMUL R215, R215, 16777216 ;  /* 0x4b800000d7d7b820 */ /* 0x000fe40000400000 */
[----:B------:R-:W-:Y:S02]  /*9650*/  IMAD.MOV.U32 R81, RZ, RZ, R98 ;  /* 0x000000ffff517224 */ /* 0x000fe400078e0062 */
[----:B------:R-:W0:Y:S01]  /*9660*/  MUFU.RCP R116, R215 ;  /* 0x000000d700747308 */ /* 0x000e220000001000 */
        /* <DEDUP_REMOVED lines=31> */
[----:B------:R-:W-:Y:S01]  /*9860*/  @P1 FMUL R78, R78, 0.25 ;  /* 0x3e8000004e4e1820 */ /* 0x000fe20000400000 */
[----:B------:R-:W-:Y:S01]  /*9870*/  FSETP.GEU.AND P1, PT, R217, 1.175494350822287508e-38, PT ;  /* 0x00800000d900780b */ /* 0x000fe20003f2e000 */
[----:B------:R-:W-:-:S03]  /*9880*/  @!P3 FMUL R94, R94, 16777216 ;  /* 0x4b8000005e5eb820 */ /* 0x000fc60000400000 */
[----:B------:R-:W-:Y:S01]  /*9890*/  FSEL R242, R242, R217, !P1 ;  /* 0x000000d9f2f27208 */ /* 0x000fe20004800000 */
[----:B------:R-:W-:Y:S02]  /*98a0*/  @P5 FMUL R217, R217, 0.25 ;  /* 0x3e800000d9d95820 */ /* 0x000fe40000400000 */
[----:B------:R-:W-:Y:S02]  /*98b0*/  @P5 FMUL R146, R146, 0.25 ;  /* 0x3e80000092925820 */ /* 0x000fe40000400000 */
[----:B------:R-:W-:Y:S02]  /*98c0*/  @!P6 FMUL R217, R217, 16777216 ;  /* 0x4b800000d9d9e820 */ /* 0x000fe40000400000 */
[----:B0-----:R-:W-:Y:S02]  /*98d0*/  FMUL R104, R116, R94 ;  /* 0x0000005e74687220 */ /* 0x001fe40000400000 */
[----:B------:R-:W-:Y:S01]  /*98e0*/  @!P6 FMUL R146, R146, 16777216 ;  /* 0x4b8000009292e820 */ /* 0x000fe20000400000 */
[----:B------:R-:W0:Y:S01]  /*98f0*/  MUFU.RCP R94, R217 ;  /* 0x000000d9005e7308 */ /* 0x000e220000001000 */
[----:B------:R-:W-:Y:S01]  /*9900*/  FSETP.GEU.AND P6, PT, |R219|, 1.175494350822287508e-38, PT ;  /* 0x00800000db00780b */ /* 0x000fe20003fce200 */
        /* <DEDUP_REMOVED lines=30> */
[----:B------:R-:W-:Y:S01]  /*9af0*/  @!P3 FMUL R78, R78, 16777216 ;  /* 0x4b8000004e4eb820 */ /* 0x000fe20000400000 */
[----:B------:R-:W-:Y:S01]  /*9b00*/  FSETP.GEU.AND P3, PT, R219, 1.175494350822287508e-38, PT ;  /* 0x00800000db00780b */ /* 0x000fe20003f6e000 */
[----:B------:R-:W-:-:S03]  /*9b10*/  IMAD.MOV.U32 R11, RZ, RZ, R62 ;  /* 0x000000ffff0b7224 */ /* 0x000fc600078e003e */
[----:B------:R-:W-:Y:S01]  /*9b20*/  FSEL R243, R243, R219, !P3 ;  /* 0x000000dbf3f37208 */ /* 0x000fe20005800000 */
        /* <DEDUP_REMOVED lines=30> */
[----:B------:R-:W-:Y:S01]  /*9d10*/  @P4 FMUL R26, R26, 0.25 ;  /* 0x3e8000001a1a4820 */ /* 0x000fe20000400000 */
[----:B------:R-:W-:Y:S01]  /*9d20*/  FSETP.GT.AND P4, PT, |R221|, 8.50705917302346158658e+37, PT ;  /* 0x7e800000dd00780b */ /* 0x000fe20003f84200 */
[----:B------:R-:W-:Y:S01]  /*9d30*/  @!P6 FMUL R219, R219, 16777216 ;  /* 0x4b800000dbdbe820 */ /* 0x000fe20000400000 */
[----:B------:R-:W-:Y:S01]  /*9d40*/  MOV R14, R69 ;  /* 0x00000045000e7202 */ /* 0x000fe20000000f00 */
[----:B------:R-:W-:Y:S02]  /*9d50*/  FMUL R69, R116, R122 ;  /* 0x0000007a74457220 */ /* 0x000fe40000400000 */
[----:B0-----:R-:W-:Y:S02]  /*9d60*/  FMUL R122, R94, R23 ;  /* 0x000000175e7a7220 */ /* 0x001fe40000400000 */
[----:B------:R-:W-:Y:S01]  /*9d70*/  @!P6 FMUL R143, R143, 16777216 ;  /* 0x4b8000008f8fe820 */ /* 0x000fe20000400000 */
[----:B------:R-:W0:Y:S01]  /*9d80*/  MUFU.RCP R23, R219 ;  /* 0x000000db00177308 */ /* 0x000e220000001000 */
        /* <DEDUP_REMOVED lines=31> */
[C---:B------:R-:W-:Y:S01]  /*9f80*/  FSETP.GEU.AND P6, PT, |R221|.reuse, 1.175494350822287508e-38, PT ;  /* 0x00800000dd00780b */ /* 0x040fe20003fce200 */
[C---:B------:R-:W-:Y:S01]  /*9f90*/  FMUL R244, R221.reuse, 8388608 ;  /* 0x4b000000ddf47820 */ /* 0x040fe20000400000 */
[----:B------:R-:W-:-:S04]  /*9fa0*/  FSETP.GEU.AND P5, PT, R221, 1.175494350822287508e-38, PT ;  /* 0x00800000dd00780b */ /* 0x000fc80003fae000 */
[----:B------:R-:W-:Y:S01]  /*9fb0*/  FSEL R244, R244, R221, !P5 ;  /* 0x000000ddf4f47208 */ /* 0x000fe20006800000 */
[----:B------:R-:W-:Y:S01]  /*9fc0*/  @P4 FMUL R221, R221, 0.25 ;  /* 0x3e800000dddd4820 */ /* 0x000fe20000400000 */
[C---:B------:R-:W-:Y:S01]  /*9fd0*/  LOP3.LUT R239, R154.reuse, 0x18, RZ, 0xc0, !PT ;  /* 0x000000189aef7812 */ /* 0x040fe200078ec0ff */
[----:B------:R-:W-:Y:S02]  /*9fe0*/  IMAD.SHL.U32 R12, R154, 0x10, RZ ;  /* 0x000000109a0c7824 */ /* 0x000fe400078e00ff */
[----:B------:R-:W-:Y:S02]  /*9ff0*/  FMUL R71, R116, R139 ;  /* 0x0000008b74477220 */ /* 0x000fe40000400000 */
[----:B------:R-:W-:Y:S02]  /*a000*/  @!P6 FMUL R221, R221, 16777216 ;  /* 0x4b800000dddde820 */ /* 0x000fe40000400000 */
[----:B0-----:R-:W-:Y:S02]  /*a010*/  FMUL R139, R23, R11 ;  /* 0x0000000b178b7220 */ /* 0x001fe40000400000 */
[----:B------:R-:W0:Y:S01]  /*a020*/  MUFU.RCP R11, R221 ;  /* 0x000000dd000b7308 */ /* 0x000e220000001000 */
[----:B------:R-:W-:-:S02]  /*a030*/  LOP3.LUT R12, R12, 0x70, RZ, 0xc0, !PT ;  /* 0x000000700c0c7812 */ /* 0x000fc400078ec0ff */
[C---:B------:R-:W-:Y:S02]  /*a040*/  LEA R9, R239.reuse, R10, 0x9 ;  /* 0x0000000aef097211 */ /* 0x040fe400078e48ff */
[----:B------:R-:W-:Y:S01]  /*a050*/  MOV R10, R65 ;  /* 0x00000041000a7202 */ /* 0x000fe20000000f00 */
[----:B------:R-:W-:Y:S01]  /*a060*/  IMAD.MOV.U32 R8, RZ, RZ, R64 ;  /* 0x000000ffff087224 */ /* 0x000fe200078e0040 */
[----:B------:R-:W-:Y:S01]  /*a070*/  MOV R17, R73 ;  /* 0x0000004900117202 */ /* 0x000fe20000000f00 */
[----:B------:R-:W-:Y:S01]  /*a080*/  IMAD.MOV.U32 R15, RZ, RZ, R72 ;  /* 0x000000ffff0f7224 */ /* 0x000fe200078e0048 */
[----:B------:R-:W-:Y:S01]  /*a090*/  LEA.HI R239, R239, R12, RZ, 0x1f ;  /* 0x0000000cefef7211 */ /* 0x000fe200078ff8ff */
[----:B------:R-:W-:Y:S02]  /*a0a0*/  IMAD.MOV.U32 R12, RZ, RZ, R68 ;  /* 0x000000ffff0c7224 */ /* 0x000fe400078e0044 */
        /* <DEDUP_REMOVED lines=8> */
[C---:B------:R-:W-:Y:S02]  /*a130*/  FMUL R75, R116.reuse, R115 ;  /* 0x00000073744b7220 */ /* 0x040fe40000400000 */
[C---:B------:R-:W-:Y:S02]  /*a140*/  FMUL R66, R116.reuse, R114 ;  /* 0x0000007274427220 */ /* 0x040fe40000400000 */
[C---:B------:R-:W-:Y:S02]  /*a150*/  FMUL R68, R116.reuse, R111 ;  /* 0x0000006f74447220 */ /* 0x040fe40000400000 */
[C---:B------:R-:W-:Y:S02]  /*a160*/  FMUL R65, R116.reuse, R110 ;  /* 0x0000006e74417220 */ /* 0x040fe40000400000 */
[----:B------:R-:W-:Y:S02]  /*a170*/  FMUL R97, R116, R103 ;  /* 0x0000006774617220 */ /* 0x000fe40000400000 */
[----:B------:R-:W-:-:S02]  /*a180*/  FMUL R88, R94, R91 ;  /* 0x0000005b5e587220 */ /* 0x000fc40000400000 */
[----:B------:R-:W-:Y:S02]  /*a190*/  @P4 FMUL R15, R15, 0.25 ;  /* 0x3e8000000f0f4820 */ /* 0x000fe40000400000 */
[----:B------:R-:W-:Y:S02]  /*a1a0*/  @P4 FMUL R14, R14, 0.25 ;  /* 0x3e8000000e0e4820 */ /* 0x000fe40000400000 */
[----:B------:R-:W-:Y:S02]  /*a1b0*/  @P4 FMUL R12, R12, 0.25 ;  /* 0x3e8000000c0c4820 */ /* 0x000fe40000400000 */
[----:B------:R-:W-:Y:S02]  /*a1c0*/  @P4 FMUL R57, R57, 0.25 ;  /* 0x3e80000039394820 */ /* 0x000fe40000400000 */
[C---:B------:R-:W-:Y:S02]  /*a1d0*/  FMUL R67, R116.reuse, R138 ;  /* 0x0000008a74437220 */ /* 0x040fe40000400000 */
[----:B------:R-:W-:-:S02]  /*a1e0*/  FMUL R72, R116, R135 ;  /* 0x0000008774487220 */ /* 0x000fc40000400000 */
[C---:B------:R-:W-:Y:S02]  /*a1f0*/  FMUL R74, R116.reuse, R134 ;  /* 0x00000086744a7220 */ /* 0x040fe40000400000 */
[C---:B------:R-:W-:Y:S02]  /*a200*/  FMUL R63, R116.reuse, R131 ;  /* 0x00000083743f7220 */ /* 0x040fe40000400000 */
[C---:B------:R-:W-:Y:S02]  /*a210*/  FMUL R70, R116.reuse, R130 ;  /* 0x0000008274467220 */ /* 0x040fe40000400000 */
[C---:B------:R-:W-:Y:S02]  /*a220*/  FMUL R64, R116.reuse, R127 ;  /* 0x0000007f74407220 */ /* 0x040fe40000400000 */
        /* <DEDUP_REMOVED lines=16> */
[----:B------:R-:W-:Y:S02]  /*a330*/  FMUL R114, R116, R167 ;  /* 0x000000a774727220 */ /* 0x000fe40000400000 */
[----:B------:R-:W-:Y:S02]  /*a340*/  FMUL R91, R94, R93 ;  /* 0x0000005d5e5b7220 */ /* 0x000fe40000400000 */
        /* <DEDUP_REMOVED lines=20> */
[----:B------:R-:W-:Y:S02]  /*a490*/  @!P6 FMUL R10, R10, 16777216 ;  /* 0x4b8000000a0ae820 */ /* 0x000fe40000400000 */
[----:B------:R-:W-:Y:S02]  /*a4a0*/  FMUL R116, R116, R78 ;  /* 0x0000004e74747220 */ /* 0x000fe40000400000 */
[C---:B------:R-:W-:Y:S02]  /*a4b0*/  FMUL R87, R94.reuse, R121 ;  /* 0x000000795e577220 */ /* 0x040fe40000400000 */
[C---:B------:R-:W-:Y:S02]  /*a4c0*/  FMUL R89, R94.reuse, R120 ;  /* 0x000000785e597220 */ /* 0x040fe40000400000 */
[C---:B------:R-:W-:Y:S02]  /*a4d0*/  FMUL R86, R94.reuse, R117 ;  /* 0x000000755e567220 */ /* 0x040fe40000400000 */
[----:B------:R-:W-:-:S02]  /*a4e0*/  FMUL R92, R94, R112 ;  /* 0x000000705e5c7220 */ /* 0x000fc40000400000 */
[----:B------:R-:W-:Y:S02]  /*a4f0*/  FMUL R93, R94, R105 ;  /* 0x000000695e5d7220 */ /* 0x000fe40000400000 */
[----:B------:R-:W-:Y:S02]  /*a500*/  @!P6 FMUL R17, R17, 16777216 ;  /* 0x4b8000001111e820 */ /* 0x000fe40000400000 */
[----:B------:R-:W-:Y:S02]  /*a510*/  @!P6 FMUL R8, R8, 16777216 ;  /* 0x4b8000000808e820 */ /* 0x000fe40000400000 */
        /* <DEDUP_REMOVED lines=24> */
[----:B------:R-:W-:Y:S02]  /*a6a0*/  @!P6 FMUL R60, R60, 16777216 ;  /* 0x4b8000003c3ce820 */ /* 0x000fe40000400000 */
[----:B------:R-:W-:Y:S02]  /*a6b0*/  @!P6 FMUL R37, R37, 16777216 ;  /* 0x4b8000002525e820 */ /* 0x000fe40000400000 */
[----:B------:R-:W-:-:S02]  /*a6c0*/  @!P6 FMUL R33, R33, 16777216 ;  /* 0x4b8000002121e820 */ /* 0x000fc40000400000 */
[----:B------:R-:W-:Y:S02]  /*a6d0*/  @!P6 FMUL R29, R29, 16777216 ;  /* 0x4b8000001d1de820 */ /* 0x000fe40000400000 */
[----:B------:R-:W-:Y:S02]  /*a6e0*/  @!P6 FMUL R25, R25, 16777216 ;  /* 0x4b8000001919e820 */ /* 0x000fe40000400000 */
[C---:B------:R-:W-:Y:S02]  /*a6f0*/  FMUL R94, R23.reuse, R143 ;  /* 0x0000008f175e7220 */ /* 0x040fe40000400000 */
[----:B------:R-:W-:Y:S02]  /*a700*/  FMUL R147, R23, R42 ;  /* 0x0000002a17937220 */ /* 0x000fe40000400000 */
[----:B------:R-:W-:Y:S02]  /*a710*/  @!P6 FMUL R15, R15, 16777216 ;  /* 0x4b8000000f0fe820 */ /* 0x000fe40000400000 */
[----:B------:R-:W-:-:S02]  /*a720*/  @!P6 FMUL R14, R14, 16777216 ;  /* 0x4b8000000e0ee820 */ /* 0x000fc40000400000 */
[----:B------:R-:W-:Y:S02]  /*a730*/  @!P6 FMUL R12, R12, 16777216 ;  /* 0x4b8000000c0ce820 */ /* 0x000fe40000400000 */
[----:B------:R-:W-:Y:S02]  /*a740*/  @!P6 FMUL R57, R57, 16777216 ;  /* 0x4b8000003939e820 */ /* 0x000fe40000400000 */
[----:B------:R-:W-:Y:S02]  /*a750*/  IMAD.SHL.U32 R240, R154, 0x4, RZ ;  /* 0x000000049af07824 */ /* 0x000fe400078e00ff */
[C---:B------:R-:W-:Y:S02]  /*a760*/  FMUL R143, R23.reuse, R50 ;  /* 0x00000032178f7220 */ /* 0x040fe40000400000 */
[----:B------:R-:W-:Y:S02]  /*a770*/  FMUL R42, R23, R27 ;  /* 0x0000001b172a7220 */ /* 0x000fe40000400000 */
        /* <DEDUP_REMOVED lines=20> */
[----:B0-----:R-:W-:Y:S02]  /*a8c0*/  FMUL R125, R11, R10 ;  /* 0x0000000a0b7d7220 */ /* 0x001fe40000400000 */
[C---:B------:R-:W-:Y:S02]  /*a8d0*/  FMUL R133, R23.reuse, R21 ;  /* 0x0000001517857220 */ /* 0x040fe40000400000 */
[C---:B------:R-:W-:Y:S02]  /*a8e0*/  FMUL R134, R23.reuse, R20 ;  /* 0x0000001417867220 */ /* 0x040fe40000400000 */
[C---:B------:R-:W-:Y:S02]  /*a8f0*/  FMUL R136, R23.reuse, R16 ;  /* 0x0000001017887220 */ /* 0x040fe40000400000 */
[----:B------:R-:W-:-:S02]  /*a900*/  FMUL R27, R23, R26 ;  /* 0x0000001a171b7220 */ /* 0x000fc40000400000 */
[C---:B------:R-:W-:Y:S02]  /*a910*/  FMUL R50, R11.reuse, R17 ;  /* 0x000000110b327220 */ /* 0x040fe40000400000 */
[----:B------:R-:W-:Y:S02]  /*a920*/  FMUL R10, R11, R8 ;  /* 0x000000080b0a7220 */ /* 0x000fe40000400000 */
[C---:B------:R-:W-:Y:S02]  /*a930*/  FMUL R95, R23.reuse, R142 ;  /* 0x0000008e175f7220 */ /* 0x040fe40000400000 */
[C---:B------:R-:W-:Y:S02]  /*a940*/  FMUL R131, R23.reuse, R22 ;  /* 0x0000001617837220 */ /* 0x040fe40000400000 */
[C---:B------:R-:W-:Y:S02]  /*a950*/  FMUL R124, R23.reuse, R55 ;  /* 0x00000037177c7220 */ /* 0x040fe40000400000 */
[----:B------:R-:W-:-:S02]  /*a960*/  FMUL R126, R23, R54 ;  /* 0x00000036177e7220 */ /* 0x000fc40000400000 */
[C---:B------:R-:W-:Y:S02]  /*a970*/  FMUL R127, R23.reuse, R51 ;  /* 0x00000033177f7220 */ /* 0x040fe40000400000 */
[C---:B------:R-:W-:Y:S02]  /*a980*/  FMUL R21, R23.reuse, R38 ;  /* 0x0000002617157220 */ /* 0x040fe40000400000 */
[----:B------:R-:W-:Y:S02]  /*a990*/  FMUL R20, R23, R30 ;  /* 0x0000001e17147220 */ /* 0x000fe40000400000 */
[C---:B------:R-:W-:Y:S02]  /*a9a0*/  FMUL R8, R11.reuse, R60 ;  /* 0x0000003c0b087220 */ /* 0x040fe40000400000 */
[C---:B------:R-:W-:Y:S02]  /*a9b0*/  FMUL R17, R11.reuse, R37 ;  /* 0x000000250b117220 */ /* 0x040fe40000400000 */
[----:B------:R-:W-:-:S02]  /*a9c0*/  FMUL R16, R11, R29 ;  /* 0x0000001d0b107220 */ /* 0x000fc40000400000 */
[C---:B------:R-:W-:Y:S02]  /*a9d0*/  FMUL R25, R11.reuse, R25 ;  /* 0x000000190b197220 */ /* 0x040fe40000400000 */
[----:B------:R-:W-:Y:S01]  /*a9e0*/  FMUL R26, R11, R33 ;  /* 0x000000210b1a7220 */ /* 0x000fe20000400000 */
[----:B------:R-:W-:Y:S01]  /*a9f0*/  LOP3.LUT R240, R240, 0x70, RZ, 0xc0, !PT ;  /* 0x00000070f0f07812 */ /* 0x000fe200078ec0ff */
        /* <DEDUP_REMOVED lines=39> */
[----:B------:R-:W-:Y:S01]  /*ac70*/  FMUL R32, R11, R32 ;  /* 0x000000200b207220 */ /* 0x000fe20000400000 */
[----:B------:R-:W-:-:S02]  /*ac80*/  SHF.R.U32.HI R11, RZ, 0x5, R154 ;  /* 0x00000005ff0b7819 */ /* 0x000fc4000001169a */
[----:B------:R-:W-:Y:S02]  /*ac90*/  F2FP.PACK_AB R16, R16, R25 ;  /* 0x000000191010723e */ /* 0x000fe400000000ff */
[----:B------:R-:W-:Y:S02]  /*aca0*/  F2FP.PACK_AB R20, R20, R27 ;  /* 0x0000001b1414723e */ /* 0x000fe400000000ff */
[----:B------:R-:W-:Y:S02]  /*acb0*/  F2FP.PACK_AB R17, R17, R26 ;  /* 0x0000001a1111723e */ /* 0x000fe400000000ff */
[----:B------:R-:W-:Y:S02]  /*acc0*/  F2FP.PACK_AB R24, R31, R42 ;  /* 0x0000002a1f18723e */ /* 0x000fe400000000ff */
[----:B------:R-:W-:Y:S02]  /*acd0*/  F2FP.PACK_AB R25, R39, R38 ;  /* 0x000000262719723e */ /* 0x000fe400000000ff */
[----:B------:R-:W-:-:S02]  /*ace0*/  F2FP.PACK_AB R26, R142, R43 ;  /* 0x0000002b8e1a723e */ /* 0x000fc400000000ff */
[----:B------:R-:W-:Y:S02]  /*acf0*/  LOP3.LUT R45, R9, R240, RZ, 0x3c, !PT ;  /* 0x000000f0092d7212 */ /* 0x000fe400078e3cff */
[----:B------:R-:W-:Y:S01]  /*ad00*/  F2FP.PACK_AB R27, R124, R127 ;  /* 0x0000007f7c1b723e */ /* 0x000fe200000000ff */
[----:B------:R-:W-:Y:S01]  /*ad10*/  BAR.SYNC.DEFER_BLOCKING 0x0 ;  /* 0x0000000000007b1d */ /* 0x000fe20000010000 */
[----:B------:R-:W-:Y:S02]  /*ad20*/  SGXT.U32 R11, R11, 0x2 ;  /* 0x000000020b0b781a */ /* 0x000fe40000000000 */
[----:B------:R-:W-:Y:S02]  /*ad30*/  MOV R199, c[0x0][0x1c8] ;  /* 0x0000720000c77a02 */ /* 0x000fe40000000f00 */
[----:B------:R-:W-:Y:S02]  /*ad40*/  F2FP.PACK_AB R12, R12, R29 ;  /* 0x0000001d0c0c723e */ /* 0x000fe400000000ff */
[----:B------:R-:W-:-:S02]  /*ad50*/  F2FP.PACK_AB R19, R19, R30 ;  /* 0x0000001e1313723e */ /* 0x000fc400000000ff */
[----:B------:R-:W-:Y:S01]  /*ad60*/  F2FP.PACK_AB R15, R15, R48 ;  /* 0x000000300f0f723e */ /* 0x000fe200000000ff */
[----:B------:R0:W-:Y:S01]  /*ad70*/  STS.128 [R45+0x280], R24 ;  /* 0x000280182d007388 */ /* 0x0001e20000000c00 */
[----:B------:R-:W-:Y:S02]  /*ad80*/  F2FP.PACK_AB R28, R145, R122 ;  /* 0x0000007a911c723e */ /* 0x000fe400000000ff */
[----:B------:R-:W-:Y:S01]  /*ad90*/  F2FP.PACK_AB R29, R149, R120 ;  /* 0x00000078951d723e */ /* 0x000fe200000000ff */
[----:B0-----:R-:W-:-:S04]  /*ada0*/  IMAD R24, R11, c[0x0][0x1c8], RZ ;  /* 0x000072000b187a24 */ /* 0x001fc800078e02ff */
[----:B------:R-:W-:Y:S01]  /*adb0*/  IMAD R26, R199, 0x4, R24 ;  /* 0x00000004c71a7824 */ /* 0x000fe200078e0218 */
[----:B------:R-:W-:-:S04]  /*adc0*/  F2FP.PACK_AB R30, R117, R118 ;  /* 0x00000076751e723e */ /* 0x000fc800000000ff */
[----:B------:R-:W-:Y:S02]  /*add0*/  LEA R44, R199, R26, 0x2 ;  /* 0x0000001ac72c7211 */ /* 0x000fe400078e10ff */
[----:B------:R-:W-:-:S03]  /*ade0*/  F2FP.PACK_AB R31, R106, R107 ;  /* 0x0000006b6a1f723e */ /* 0x000fc600000000ff */
[----:B------:R-:W-:Y:S02]  /*adf0*/  IMAD R48, R199, 0x4, R44 ;  /* 0x00000004c7307824 */ /* 0x000fe400078e022c */
[----:B------:R0:W-:Y:S01]  /*ae00*/  STS.128 [R45+0x100], R28 ;  /* 0x0001001c2d007388 */ /* 0x0001e20000000c00 */
[----:B------:R-:W-:Y:S02]  /*ae10*/  F2FP.PACK_AB R13, R13, R32 ;  /* 0x000000200d0d723e */ /* 0x000fe400000000ff */
[----:B------:R-:W-:Y:S02]  /*ae20*/  F2FP.PACK_AB R21, R21, R34 ;  /* 0x000000221515723e */ /* 0x000fe400000000ff */
[----:B------:R-:W-:Y:S02]  /*ae30*/  F2FP.PACK_AB R14, R14, R23 ;  /* 0x000000170e0e723e */ /* 0x000fe400000000ff */
[----:B------:R-:W-:Y:S02]  /*ae40*/  F2FP.PACK_AB R18, R18, R41 ;  /* 0x000000291212723e */ /* 0x000fe400000000ff */
[----:B------:R-:W-:-:S02]  /*ae50*/  F2FP.PACK_AB R22, R22, R147 ;  /* 0x000000931616723e */ /* 0x000fc400000000ff */
[----:B------:R-:W-:Y:S02]  /*ae60*/  F2FP.PACK_AB R23, R126, R143 ;  /* 0x0000008f7e17723e */ /* 0x000fe400000000ff */
[----:B------:R-:W-:Y:S02]  /*ae70*/  F2FP.PACK_AB R32, R146, R123 ;  /* 0x0000007b9220723e */ /* 0x000fe400000000ff */
[----:B0-----:R-:W-:Y:S02]  /*ae80*/  LEA R28, R199, R48, 0x2 ;  /* 0x00000030c71c7211 */ /* 0x001fe400078e10ff */
[----:B------:R-:W-:Y:S02]  /*ae90*/  F2FP.PACK_AB R36, R115, R116 ;  /* 0x000000747324723e */ /* 0x000fe400000000ff */
[----:B------:R-:W-:Y:S02]  /*aea0*/  F2FP.PACK_AB R40, R113, R114 ;  /* 0x000000727128723e */ /* 0x000fe400000000ff */
[----:B------:R-:W-:-:S02]  /*aeb0*/  F2FP.PACK_AB R33, R150, R121 ;  /* 0x000000799621723e */ /* 0x000fc400000000ff */
[----:B------:R-:W-:Y:S02]  /*aec0*/  F2FP.PACK_AB R37, R110, R111 ;  /* 0x0000006f6e25723e */ /* 0x000fe400000000ff */
[----:B------:R-:W-:Y:S02]  /*aed0*/  F2FP.PACK_AB R41, R108, R109 ;  /* 0x0000006d6c29723e */ /* 0x000fe400000000ff */
[----:B------:R-:W-:Y:S02]  /*aee0*/  F2FP.PACK_AB R34, R112, R119 ;  /* 0x000000777022723e */ /* 0x000fe400000000ff */
[----:B------:R-:W-:Y:S02]  /*aef0*/  F2FP.PACK_AB R38, R103, R104 ;  /* 0x000000686726723e */ /* 0x000fe400000000ff */
[----:B------:R-:W-:Y:S02]  /*af00*/  F2FP.PACK_AB R42, R100, R101 ;  /* 0x00000065642a723e */ /* 0x000fe400000000ff */
[----:B------:R-:W-:-:S02]  /*af10*/  F2FP.PACK_AB R35, R102, R105 ;  /* 0x000000696623723e */ /* 0x000fc400000000ff */
[----:B------:R-:W-:Y:S02]  /*af20*/  F2FP.PACK_AB R39, R98, R99 ;  /* 0x000000636227723e */ /* 0x000fe400000000ff */
[----:B------:R-:W-:Y:S01]  /*af30*/  F2FP.PACK_AB R43, R96, R97 ;  /* 0x00000061602b723e */ /* 0x000fe200000000ff */
[C---:B------:R-:W-:Y:S01]  /*af40*/  IMAD R30, R199.reuse, 0x4, R28 ;  /* 0x00000004c71e7824 */ /* 0x040fe200078e021c */
[----:B------:R-:W-:Y:S04]  /*af50*/  STS.128 [R45], R12 ;  /* 0x0000000c2d007388 */ /* 0x000fe80000000c00 */
[----:B------:R-:W-:Y:S04]  /*af60*/  STS.128 [R45+0x200], R16 ;  /* 0x000200102d007388 */ /* 0x000fe80000000c00 */
[----:B------:R-:W-:Y:S04]  /*af70*/  STS.128 [R45+0x80], R20 ;  /* 0x000080142d007388 */ /* 0x000fe80000000c00 */
[----:B------:R0:W-:Y:S04]  /*af80*/  STS.128 [R45+0x300], R32 ;  /* 0x000300202d007388 */ /* 0x0001e80000000c00 */
[----:B------:R1:W-:Y:S04]  /*af90*/  STS.128 [R45+0x180], R36 ;  /* 0x000180242d007388 */ /* 0x0003e80000000c00 */
[----:B------:R2:W-:Y:S04]  /*afa0*/  STS.128 [R45+0x380], R40 ;  /* 0x000380282d007388 */ /* 0x0005e80000000c00 */
[----:B------:R-:W-:Y:S01]  /*afb0*/  BAR.SYNC.DEFER_BLOCKING 0x0 ;  /* 0x0000000000007b1d */ /* 0x000fe20000010000 */
[----:B0-----:R-:W-:-:S05]  /*afc0*/  LEA R32, R199, R30, 0x2 ;  /* 0x0000001ec7207211 */ /* 0x001fca00078e10ff */
[----:B------:R-:W-:-:S05]  /*afd0*/  IMAD R34, R199, 0x4, R32 ;  /* 0x00000004c7227824 */ /* 0x000fca00078e0220 */
[----:B-1----:R-:W-:Y:S02]  /*afe0*/  LEA R36, R199, R34, 0x2 ;  /* 0x00000022c7247211 */ /* 0x002fe400078e10ff */
[----:B------:R-:W-:-:S03]  /*aff0*/  LOP3.LUT R238, R0, 0x40, RZ, 0x3c, !PT ;  /* 0x0000004000ee7812 */ /* 0x000fc600078e3cff */
[----:B------:R-:W-:Y:S01]  /*b000*/  IMAD R38, R199, 0x4, R36 ;  /* 0x00000004c7267824 */ /* 0x000fe200078e0224 */
[----:B------:R-:W-:-:S04]  /*b010*/  F2FP.PACK_AB R13, R54, R125 ;  /* 0x0000007d360d723e */ /* 0x000fc800000000ff */
[C---:B--2---:R-:W-:Y:S01]  /*b020*/  LEA R40, R199.reuse, R38, 0x2 ;  /* 0x00000026c7287211 */ /* 0x044fe200078e10ff */
[----:B------:R-:W0:Y:S04]  /*b030*/  LDS.128 R96, [R0] ;  /* 0x0000000000607984 */ /* 0x000e280000000c00 */
[----:B------:R-:W-:Y:S01]  /*b040*/  LDS.128 R124, [R0+0x400] ;  /* 0x00040000007c7984 */ /* 0x000fe20000000c00 */
[----:B------:R-:W-:-:S03]  /*b050*/  IMAD R42, R199, 0x4, R40 ;  /* 0x00000004c72a7824 */ /* 0x000fc600078e0228 */
[----:B------:R-:W-:Y:S04]  /*b060*/  LDS.128 R112, [R0+0x800] ;  /* 0x0008000000707984 */ /* 0x000fe80000000c00 */
[----:B------:R-:W-:Y:S04]  /*b070*/  LDS.128 R104, [R0+0xc00] ;  /* 0x000c000000687984 */ /* 0x000fe80000000c00 */
[----:B------:R-:W1:Y:S04]  /*b080*/  LDS.128 R120, [R238] ;  /* 0x00000000ee787984 */ /* 0x000e680000000c00 */
[----:B------:R-:W2:Y:S04]  /*b090*/  LDS.128 R116, [R238+0x400] ;  /* 0x00040000ee747984 */ /* 0x000ea80000000c00 */
[----:B------:R-:W3:Y:S04]  /*b0a0*/  LDS.128 R108, [R238+0x800] ;  /* 0x00080000ee6c7984 */ /* 0x000ee80000000c00 */
[----:B------:R-:W4:Y:S01]  /*b0b0*/  LDS.128 R100, [R238+0xc00] ;  /* 0x000c0000ee647984 */ /* 0x000f220000000c00 */
[----:B------:R-:W-:-:S02]  /*b0c0*/  F2FP.PACK_AB R15, R141, R46 ;  /* 0x0000002e8d0f723e */ /* 0x000fc400000000ff */
[----:B------:R-:W-:Y:S02]  /*b0d0*/  LEA R46, R199, R42, 0x2 ;  /* 0x0000002ac72e7211 */ /* 0x000fe400078e10ff */
[----:B------:R-:W-:-:S03]  /*b0e0*/  F2FP.PACK_AB R14, R185, R50 ;  /* 0x00000032b90e723e */ /* 0x000fc600000000ff */
[----:B------:R-:W-:Y:S01]  /*b0f0*/  IMAD R50, R199, 0x4, R46 ;  /* 0x00000004c7327824 */ /* 0x000fe200078e022e */
[----:B------:R-:W-:-:S04]  /*b100*/  F2FP.PACK_AB R9, R55, R10 ;  /* 0x0000000a3709723e */ /* 0x000fc800000000ff */
[C---:B------:R-:W-:Y:S02]  /*b110*/  LEA R52, R199.reuse, R50, 0x2 ;  /* 0x00000032c7347211 */ /* 0x040fe400078e10ff */
[----:B------:R-:W-:Y:S02]  /*b120*/  F2FP.PACK_AB R8, R8, R57 ;  /* 0x000000390808723e */ /* 0x000fe400000000ff */
[----:B------:R-:W-:Y:S02]  /*b130*/  F2FP.PACK_AB R10, R184, R51 ;  /* 0x00000033b80a723e */ /* 0x000fe400000000ff */
[----:B------:R-:W-:Y:S01]  /*b140*/  F2FP.PACK_AB R11, R140, R47 ;  /* 0x0000002f8c0b723e */ /* 0x000fe200000000ff */
[----:B------:R-:W-:Y:S01]  /*b150*/  BAR.SYNC.DEFER_BLOCKING 0x0 ;  /* 0x0000000000007b1d */ /* 0x000fe20000010000 */
[----:B------:R-:W-:Y:S01]  /*b160*/  IMAD R54, R199, 0x4, R52 ;  /* 0x00000004c7367824 */ /* 0x000fe200078e0234 */
[----:B------:R-:W-:Y:S02]  /*b170*/  F2FP.PACK_AB R19, R95, R128 ;  /* 0x000000805f13723e */ /* 0x000fe400000000ff */
[----:B------:R-:W-:-:S02]  /*b180*/  F2FP.PACK_AB R95, R80, R81 ;  /* 0x00000051505f723e */ /* 0x000fc400000000ff */
[----:B------:R-:W-:Y:S02]  /*b190*/  LEA R56, R199, R54, 0x2 ;  /* 0x00000036c7387211 */ /* 0x000fe400078e10ff */
[----:B------:R-:W-:Y:S02]  /*b1a0*/  F2FP.PACK_AB R23, R94, R129 ;  /* 0x000000815e17723e */ /* 0x000fe400000000ff */
[----:B------:R-:W-:Y:S02]  /*b1b0*/  F2FP.PACK_AB R92, R92, R93 ;  /* 0x0000005d5c5c723e */ /* 0x000fe400000000ff */
[----:B------:R-:W-:Y:S02]  /*b1c0*/  F2FP.PACK_AB R81, R69, R76 ;  /* 0x0000004c4551723e */ /* 0x000fe400000000ff */
[----:B------:R-:W-:Y:S02]  /*b1d0*/  F2FP.PACK_AB R12, R61, R60 ;  /* 0x0000003c3d0c723e */ /* 0x000fe400000000ff */
[----:B------:R-:W-:Y:S01]  /*b1e0*/  F2FP.PACK_AB R16, R139, R58 ;  /* 0x0000003a8b10723e */ /* 0x000fe200000000ff */
[----:B------:R-:W-:Y:S01]  /*b1f0*/  IMAD R58, R199, 0x4, R56 ;  /* 0x00000004c73a7824 */ /* 0x000fe200078e0238 */
[----:B------:R-:W-:Y:S01]  /*b200*/  F2FP.PACK_AB R20, R138, R59 ;  /* 0x0000003b8a14723e */ /* 0x000fe200000000ff */
[----:B------:R5:W-:Y:S01]  /*b210*/  STS.128 [R45], R8 ;  /* 0x000000082d007388 */ /* 0x000be20000000c00 */
[----:B------:R-:W-:-:S02]  /*b220*/  F2FP.PACK_AB R17, R135, R136 ;  /* 0x000000888711723e */ /* 0x000fc400000000ff */
[----:B------:R-:W-:Y:S02]  /*b230*/  F2FP.PACK_AB R21, R134, R137 ;  /* 0x000000898615723e */ /* 0x000fe400000000ff */
[----:B------:R-:W-:Y:S02]  /*b240*/  F2FP.PACK_AB R18, R132, R133 ;  /* 0x000000858412723e */ /* 0x000fe400000000ff */
[----:B------:R-:W-:Y:S02]  /*b250*/  F2FP.PACK_AB R22, R130, R131 ;  /* 0x000000838216723e */ /* 0x000fe400000000ff */
[----:B------:R-:W-:Y:S02]  /*b260*/  F2FP.PACK_AB R93, R89, R88 ;  /* 0x00000058595d723e */ /* 0x000fe400000000ff */
[----:B------:R-:W-:Y:S02]  /*b270*/  F2FP.PACK_AB R94, R85, R84 ;  /* 0x00000054555e723e */ /* 0x000fe400000000ff */
[----:B-----5:R-:W-:-:S02]  /*b280*/  F2FP.PACK_AB R8, R91, R90 ;  /* 0x0000005a5b08723e */ /* 0x020fc400000000ff */
[----:B------:R-:W-:Y:S02]  /*b290*/  F2FP.PACK_AB R9, R87, R86 ;  /* 0x000000565709723e */ /* 0x000fe400000000ff */
[----:B------:R-:W-:Y:S02]  /*b2a0*/  F2FP.PACK_AB R10, R82, R83 ;  /* 0x00000053520a723e */ /* 0x000fe400000000ff */
[----:B------:R-:W-:Y:S02]  /*b2b0*/  F2FP.PACK_AB R11, R79, R78 ;  /* 0x0000004e4f0b723e */ /* 0x000fe400000000ff */
[----:B------:R-:W-:Y:S02]  /*b2c0*/  F2FP.PACK_AB R82, R70, R77 ;  /* 0x0000004d4652723e */ /* 0x000fe400000000ff */
[----:B------:R-:W-:Y:S01]  /*b2d0*/  F2FP.PACK_AB R80, R66, R65 ;  /* 0x000000414250723e */ /* 0x000fe200000000ff */
[----:B------:R5:W-:Y:S01]  /*b2e0*/  STS.128 [R45+0x300], R8 ;  /* 0x000300082d007388 */ /* 0x000be20000000c00 */
[----:B------:R-:W-:-:S02]  /*b2f0*/  F2FP.PACK_AB R68, R75, R68 ;  /* 0x000000444b44723e */ /* 0x000fc400000000ff */
[----:B------:R-:W-:Y:S02]  /*b300*/  F2FP.PACK_AB R69, R62, R73 ;  /* 0x000000493e45723e */ /* 0x000fe400000000ff */
[----:B------:R-:W-:Y:S02]  /*b310*/  F2FP.PACK_AB R83, R67, R74 ;  /* 0x0000004a4353723e */ /* 0x000fe400000000ff */
[----:B------:R-:W-:Y:S02]  /*b320*/  F2FP.PACK_AB R70, R63, R64 ;  /* 0x000000403f46723e */ /* 0x000fe400000000ff */
[----:B------:R-:W-:Y:S01]  /*b330*/  F2FP.PACK_AB R71, R71, R72 ;  /* 0x000000484747723e */ /* 0x000fe200000000ff */
[----:B------:R0:W-:Y:S01]  /*b340*/  STS.128 [R45+0x200], R12 ;  /* 0x0002000c2d007388 */ /* 0x0001e20000000c00 */
[----:B-----5:R-:W-:-:S03]  /*b350*/  LEA R10, P4, R26, R6, 0x1 ;  /* 0x000000061a0a7211 */ /* 0x020fc600078808ff */
[----:B------:R5:W-:Y:S01]  /*b360*/  STS.128 [R45+0x80], R16 ;  /* 0x000080102d007388 */ /* 0x000be20000000c00 */
[----:B------:R-:W-:Y:S02]  /*b370*/  LEA R8, P6, R24, R6, 0x1 ;  /* 0x0000000618087211 */ /* 0x000fe400078c08ff */
[----:B------:R-:W-:Y:S01]  /*b380*/  LEA.HI.X.SX32 R11, R26, R7, 0x1, P4 ;  /* 0x000000071a0b7211 */ /* 0x000fe200020f0eff */
[----:B------:R-:W-:Y:S01]  /*b390*/  STS.128 [R45+0x280], R20 ;  /* 0x000280142d007388 */ /* 0x000fe20000000c00 */
[----:B------:R-:W-:-:S03]  /*b3a0*/  LEA R26, R199, R58, 0x2 ;  /* 0x0000003ac71a7211 */ /* 0x000fc600078e10ff */
[----:B------:R-:W-:Y:S04]  /*b3b0*/  STS.128 [R45+0x100], R92 ;  /* 0x0001005c2d007388 */ /* 0x000fe80000000c00 */
[----:B------:R-:W-:Y:S04]  /*b3c0*/  STS.128 [R45+0x180], R80 ;  /* 0x000180502d007388 */ /* 0x000fe80000000c00 */
[----:B------:R-:W-:Y:S01]  /*b3d0*/  STS.128 [R45+0x380], R68 ;  /* 0x000380442d007388 */ /* 0x000fe20000000c00 */
[----:B------:R-:W-:-:S03]  /*b3e0*/  LEA.HI.X.SX32 R9, R24, R7, 0x1, P6 ;  /* 0x0000000718097211 */ /* 0x000fc600030f0eff */
[----:B------:R-:W-:Y:S01]  /*b3f0*/  BAR.SYNC.DEFER_BLOCKING 0x0 ;  /* 0x0000000000007b1d */ /* 0x000fe20000010000 */
[-C--:B0-----:R-:W-:Y:S01]  /*b400*/  LEA R12, P6, R44, R6.reuse, 0x1 ;  /* 0x000000062c0c7211 */ /* 0x081fe200078c08ff */
[C---:B------:R-:W-:Y:S01]  /*b410*/  IMAD R60, R199.reuse, 0x4, R26 ;  /* 0x00000004c73c7824 */ /* 0x040fe200078e021a */
[----:B------:R-:W-:Y:S02]  /*b420*/  LEA R14, P4, R48, R6, 0x1 ;  /* 0x00000006300e7211 */ /* 0x000fe400078808ff */
[-C--:B------:R-:W-:Y:S02]  /*b430*/  LEA.HI.X.SX32 R13, R44, R7.reuse, 0x1, P6 ;  /* 0x000000072c0d7211 */ /* 0x080fe400030f0eff */
[C---:B------:R-:W-:Y:S02]  /*b440*/  LEA R44, R199.reuse, R60, 0x2 ;  /* 0x0000003cc72c7211 */ /* 0x040fe400078e10ff */
[----:B------:R-:W-:Y:S02]  /*b450*/  LEA.HI.X.SX32 R15, R48, R7, 0x1, P4 ;  /* 0x00000007300f7211 */ /* 0x000fe400020f0eff */
[----:B-----5:R-:W-:Y:S01]  /*b460*/  LEA R16, P4, R28, R6, 0x1 ;  /* 0x000000061c107211 */ /* 0x020fe200078808ff */
[----:B------:R-:W-:-:S03]  /*b470*/  IMAD R62, R199, 0x4, R44 ;  /* 0x00000004c73e7824 */ /* 0x000fc600078e022c */
[----:B------:R-:W-:Y:S02]  /*b480*/  LEA.HI.X.SX32 R17, R28, R7, 0x1, P4 ;  /* 0x000000071c117211 */ /* 0x000fe400020f0eff */
[----:B------:R-:W-:-:S05]  /*b490*/  LEA R28, R199, R62, 0x2 ;  /* 0x0000003ec71c7211 */ /* 0x000fca00078e10ff */
[----:B------:R-:W-:Y:S01]  /*b4a0*/  IMAD R66, R199, 0x4, R28 ;  /* 0x00000004c7427824 */ /* 0x000fe200078e021c */
[----:B------:R0:W-:Y:S02]  /*b4b0*/  STG.E.U16 [R8.64], R96 ;  /* 0x0000006008007986 */ /* 0x0001e4000c101504 */
[----:B0-----:R-:W-:-:S04]  /*b4c0*/  LEA R8, P4, R30, R6, 0x1 ;  /* 0x000000061e087211 */ /* 0x001fc800078808ff */
[----:B------:R-:W-:Y:S02]  /*b4d0*/  LEA.HI.X.SX32 R9, R30, R7, 0x1, P4 ;  /* 0x000000071e097211 */ /* 0x000fe400020f0eff */
[C---:B------:R-:W-:Y:S01]  /*b4e0*/  LEA R30, R199.reuse, R66, 0x2 ;  /* 0x00000042c71e7211 */ /* 0x040fe200078e10ff */
[----:B-1----:R0:W-:Y:S04]  /*b4f0*/  STG.E.U16 [R10.64], R120 ;  /* 0x000000780a007986 */ /* 0x0021e8000c101504 */
[----:B------:R-:W-:Y:S01]  /*b500*/  IMAD R68, R199, 0x4, R30 ;  /* 0x00000004c7447824 */ /* 0x000fe200078e021e */
[----:B0-----:R-:W-:-:S04]  /*b510*/  LEA R10, P4, R34, R6, 0x1 ;  /* 0x00000006220a7211 */ /* 0x001fc800078808ff */
[----:B------:R-:W-:Y:S02]  /*b520*/  LEA.HI.X.SX32 R11, R34, R7, 0x1, P4 ;  /* 0x00000007220b7211 */ /* 0x000fe400020f0eff */
[C---:B------:R-:W-:Y:S01]  /*b530*/  LEA R34, R199.reuse, R68, 0x2 ;  /* 0x00000044c7227211 */ /* 0x040fe200078e10ff */
[----:B------:R0:W-:Y:S04]  /*b540*/  STG.E.U16 [R12.64], R124 ;  /* 0x0000007c0c007986 */ /* 0x0001e8000c101504 */
[----:B------:R-:W-:Y:S01]  /*b550*/  IMAD R70, R199, 0x4, R34 ;  /* 0x00000004c7467824 */ /* 0x000fe200078e0222 */
[----:B0-----:R-:W-:-:S04]  /*b560*/  LEA R12, P4, R36, R6, 0x1 ;  /* 0x00000006240c7211 */ /* 0x001fc800078808ff */
[----:B------:R-:W-:Y:S02]  /*b570*/  LEA.HI.X.SX32 R13, R36, R7, 0x1, P4 ;  /* 0x00000007240d7211 */ /* 0x000fe400020f0eff */
[----:B------:R-:W-:Y:S01]  /*b580*/  LEA R36, R199, R70, 0x2 ;  /* 0x00000046c7247211 */ /* 0x000fe200078e10ff */
[----:B--2---:R0:W-:Y:S01]  /*b590*/  STG.E.U16 [R14.64], R116 ;  /* 0x000000740e007986 */ /* 0x0041e2000c101504 */
[----:B------:R-:W-:-:S03]  /*b5a0*/  LEA R18, P6, R32, R6, 0x1 ;  /* 0x0000000620127211 */ /* 0x000fc600078c08ff */
[----:B------:R-:W-:Y:S01]  /*b5b0*/  IMAD R74, R199, 0x4, R36 ;  /* 0x00000004c74a7824 */ /* 0x000fe200078e0224 */
[----:B------:R-:W-:Y:S02]  /*b5c0*/  LEA.HI.X.SX32 R19, R32, R7, 0x1, P6 ;  /* 0x0000000720137211 */ /* 0x000fe400030f0eff */
[-C--:B------:R-:W-:Y:S02]  /*b5d0*/  LEA R20, P6, R42, R6.reuse, 0x1 ;  /* 0x000000062a147211 */ /* 0x080fe400078c08ff */
[----:B0-----:R-:W-:-:S04]  /*b5e0*/  LEA R14, P4, R38, R6, 0x1 ;  /* 0x00000006260e7211 */ /* 0x001fc800078808ff */
[-C--:B------:R-:W-:Y:S02]  /*b5f0*/  LEA.HI.X.SX32 R15, R38, R7.reuse, 0x1, P4 ;  /* 0x00000007260f7211 */ /* 0x080fe400020f0eff */
[----:B------:R-:W-:Y:S02]  /*b600*/  LEA R38, R199, R74, 0x2 ;  /* 0x0000004ac7267211 */ /* 0x000fe400078e10ff */
[----:B------:R-:W-:-:S03]  /*b610*/  LEA.HI.X.SX32 R21, R42, R7, 0x1, P6 ;  /* 0x000000072a157211 */ /* 0x000fc600030f0eff */
[----:B------:R-:W-:Y:S01]  /*b620*/  IMAD R42, R199, 0x4, R38 ;  /* 0x00000004c72a7824 */ /* 0x000fe200078e0226 */
[----:B------:R-:W-:Y:S01]  /*b630*/  STG.E.U16 [R16.64], R112 ;  /* 0x0000007010007986 */ /* 0x000fe2000c101504 */
[----:B------:R-:W-:-:S03]  /*b640*/  PRMT R96, R96, 0x7632, R96 ;  /* 0x0000763260607816 */ /* 0x000fc60000000060 */
[----:B---3--:R0:W-:Y:S01]  /*b650*/  STG.E.U16 [R8.64], R108 ;  /* 0x0000006c08007986 */ /* 0x0081e2000c101504 */
[----:B------:R-:W-:-:S03]  /*b660*/  LEA R76, R199, R42, 0x2 ;  /* 0x0000002ac74c7211 */ /* 0x000fc600078e10ff */
[----:B------:R-:W-:Y:S04]  /*b670*/  STG.E.U16 [R18.64], R104 ;  /* 0x0000006812007986 */ /* 0x000fe8000c101504 */
[----:B----4-:R1:W-:Y:S01]  /*b680*/  STG.E.U16 [R10.64], R100 ;  /* 0x000000640a007986 */ /* 0x0103e2000c101504 */
[----:B0-----:R-:W-:-:S03]  /*b690*/  LEA R8, P4, R40, R6, 0x1 ;  /* 0x0000000628087211 */ /* 0x001fc600078808ff */
[----:B------:R0:W-:Y:S01]  /*b6a0*/  STG.E.U16 [R12.64], R96 ;  /* 0x000000600c007986 */ /* 0x0001e2000c101504 */
[----:B------:R-:W-:Y:S02]  /*b6b0*/  LEA.HI.X.SX32 R9, R40, R7, 0x1, P4 ;  /* 0x0000000728097211 */ /* 0x000fe400020f0eff */
[----:B-1----:R-:W-:Y:S01]  /*b6c0*/  LEA R10, P4, R46, R6, 0x1 ;  /* 0x000000062e0a7211 */ /* 0x002fe200078808ff */
[----:B0-----:R-:W-:-:S03]  /*b6d0*/  IMAD R12, R199, 0x4, R76 ;  /* 0x00000004c70c7824 */ /* 0x001fc600078e024c */
[-C--:B------:R-:W-:Y:S02]  /*b6e0*/  LEA.HI.X.SX32 R11, R46, R7.reuse, 0x1, P4 ;  /* 0x000000072e0b7211 */ /* 0x080fe400020f0eff */
[C---:B------:R-:W-:Y:S02]  /*b6f0*/  LEA R18, P6, R50.reuse, R6, 0x1 ;  /* 0x0000000632127211 */ /* 0x040fe400078c08ff */
[C---:B------:R-:W-:Y:S02]  /*b700*/  LEA R46, R199.reuse, R12, 0x2 ;  /* 0x0000000cc72e7211 */ /* 0x040fe400078e10ff */
[----:B------:R-:W-:Y:S02]  /*b710*/  LEA.HI.X.SX32 R19, R50, R7, 0x1, P6 ;  /* 0x0000000732137211 */ /* 0x000fe400030f0eff */
[-C--:B------:R-:W-:Y:S01]  /*b720*/  LEA R22, P4, R52, R6.reuse, 0x1 ;  /* 0x0000000634167211 */ /* 0x080fe200078808ff */
[----:B------:R-:W-:Y:S01]  /*b730*/  IMAD R50, R199, 0x4, R46 ;  /* 0x00000004c7327824 */ /* 0x000fe200078e022e */
[----:B------:R-:W-:-:S02]  /*b740*/  LEA R16, P6, R54, R6, 0x1 ;  /* 0x0000000636107211 */ /* 0x000fc400078c08ff */
[-C--:B------:R-:W-:Y:S02]  /*b750*/  LEA.HI.X.SX32 R23, R52, R7.reuse, 0x1, P4 ;  /* 0x0000000734177211 */ /* 0x080fe400020f0eff */
[C---:B------:R-:W-:Y:S02]  /*b760*/  LEA R52, R199.reuse, R50, 0x2 ;  /* 0x00000032c7347211 */ /* 0x040fe400078e10ff */
[----:B------:R-:W-:Y:S02]  /*b770*/  PRMT R120, R120, 0x7632, R120 ;  /* 0x0000763278787816 */ /* 0x000fe40000000078 */
[-C--:B------:R-:W-:Y:S01]  /*b780*/  LEA.HI.X.SX32 R17, R54, R7.reuse, 0x1, P6 ;  /* 0x0000000736117211 */ /* 0x080fe200030f0eff */
[----:B------:R-:W-:Y:S01]  /*b790*/  IMAD R54, R199, 0x4, R52 ;  /* 0x00000004c7367824 */ /* 0x000fe200078e0234 */
[C---:B------:R-:W-:Y:S01]  /*b7a0*/  LEA R24, P4, R56.reuse, R6, 0x1 ;  /* 0x0000000638187211 */ /* 0x040fe200078808ff */
[----:B------:R0:W-:Y:S03]  /*b7b0*/  STG.E.U16 [R14.64], R120 ;  /* 0x000000780e007986 */ /* 0x0001e6000c101504 */
[----:B------:R-:W-:-:S02]  /*b7c0*/  LEA.HI.X.SX32 R25, R56, R7, 0x1, P4 ;  /* 0x0000000738197211 */ /* 0x000fc400020f0eff */
[C---:B------:R-:W-:Y:S02]  /*b7d0*/  LEA R40, P4, R26.reuse, R6, 0x1 ;  /* 0x000000061a287211 */ /* 0x040fe400078808ff */
[C---:B0-----:R-:W-:Y:S02]  /*b7e0*/  LEA R14, R199.reuse, R54, 0x2 ;  /* 0x00000036c70e7211 */ /* 0x041fe400078e10ff */
[----:B------:R-:W-:Y:S02]  /*b7f0*/  LEA.HI.X.SX32 R41, R26, R7, 0x1, P4 ;  /* 0x000000071a297211 */ /* 0x000fe400020f0eff */
[----:B------:R-:W-:Y:S01]  /*b800*/  LEA R56, P4, R44, R6, 0x1 ;  /* 0x000000062c387211 */ /* 0x000fe200078808ff */
[----:B------:R-:W-:-:S03]  /*b810*/  IMAD R26, R199, 0x4, R14 ;  /* 0x00000004c71a7824 */ /* 0x000fc600078e020e */
[-C--:B------:R-:W-:Y:S02]  /*b820*/  LEA.HI.X.SX32 R57, R44, R7.reuse, 0x1, P4 ;  /* 0x000000072c397211 */ /* 0x080fe400020f0eff */
[C---:B------:R-:W-:Y:S02]  /*b830*/  LEA R72, P4, R28.reuse, R6, 0x1 ;  /* 0x000000061c487211 */ /* 0x040fe400078808ff */
[C---:B------:R-:W-:Y:S02]  /*b840*/  LEA R44, R199.reuse, R26, 0x2 ;  /* 0x0000001ac72c7211 */ /* 0x040fe400078e10ff */
[----:B------:R-:W-:Y:S02]  /*b850*/  LEA.HI.X.SX32 R73, R28, R7, 0x1, P4 ;  /* 0x000000071c497211 */ /* 0x000fe400020f0eff */
[----:B------:R-:W-:Y:S01]  /*b860*/  LEA R32, P6, R58, R6, 0x1 ;  /* 0x000000063a207211 */ /* 0x000fe200078c08ff */
[----:B------:R-:W-:Y:S01]  /*b870*/  IMAD R28, R199, 0x4, R44 ;  /* 0x00000004c71c7824 */ /* 0x000fe200078e022c */
[----:B------:R-:W-:-:S02]  /*b880*/  PRMT R124, R124, 0x7632, R124 ;  /* 0x000076327c7c7816 */ /* 0x000fc4000000007c */
[-C--:B------:R-:W-:Y:S02]  /*b890*/  LEA.HI.X.SX32 R33, R58, R7.reuse, 0x1, P6 ;  /* 0x000000073a217211 */ /* 0x080fe400030f0eff */
[C---:B------:R-:W-:Y:S02]  /*b8a0*/  LEA R48, P6, R60.reuse, R6, 0x1 ;  /* 0x000000063c307211 */ /* 0x040fe400078c08ff */
[----:B------:R-:W-:Y:S01]  /*b8b0*/  LEA R58, R199, R28, 0x2 ;  /* 0x0000001cc73a7211 */ /* 0x000fe200078e10ff */
[----:B------:R0:W-:Y:S01]  /*b8c0*/  STG.E.U16 [R8.64], R124 ;  /* 0x0000007c08007986 */ /* 0x0001e2000c101504 */
[----:B------:R-:W-:Y:S02]  /*b8d0*/  LEA.HI.X.SX32 R49, R60, R7, 0x1, P6 ;  /* 0x000000073c317211 */ /* 0x000fe400030f0eff */
[-C--:B------:R-:W-:Y:S02]  /*b8e0*/  LEA R64, P6, R62, R6.reuse, 0x1 ;  /* 0x000000063e407211 */ /* 0x080fe400078c08ff */
[----:B------:R-:W-:-:S02]  /*b8f0*/  LEA R90, P4, R30, R6, 0x1 ;  /* 0x000000061e5a7211 */ /* 0x000fc400078808ff */
[-C--:B------:R-:W-:Y:S01]  /*b900*/  LEA.HI.X.SX32 R65, R62, R7.reuse, 0x1, P6 ;  /* 0x000000073e417211 */ /* 0x080fe200030f0eff */
[C---:B0-----:R-:W-:Y:S01]  /*b910*/  IMAD R8, R199.reuse, 0x4, R58 ;  /* 0x00000004c7087824 */ /* 0x041fe200078e023a */
[-C--:B------:R-:W-:Y:S02]  /*b920*/  LEA.HI.X.SX32 R91, R30, R7.reuse, 0x1, P4 ;  /* 0x000000071e5b7211 */ /* 0x080fe400020f0eff */
[-C--:B------:R-:W-:Y:S02]  /*b930*/  LEA R78, P6, R66, R6.reuse, 0x1 ;  /* 0x00000006424e7211 */ /* 0x080fe400078c08ff */
[----:B------:R-:W-:Y:S02]  /*b940*/  LEA R160, P4, R34, R6, 0x1 ;  /* 0x0000000622a07211 */ /* 0x000fe400078808ff */
[----:B------:R-:W-:Y:S02]  /*b950*/  LEA R30, R199, R8, 0x2 ;  /* 0x00000008c71e7211 */ /* 0x000fe400078e10ff */
[----:B------:R-:W-:-:S02]  /*b960*/  LEA.HI.X.SX32 R79, R66, R7, 0x1, P6 ;  /* 0x00000007424f7211 */ /* 0x000fc400030f0eff */
[-C--:B------:R-:W-:Y:S01]  /*b970*/  LEA.HI.X.SX32 R161, R34, R7.reuse, 0x1, P4 ;  /* 0x0000000722a17211 */ /* 0x080fe200020f0eff */
[----:B------:R-:W-:Y:S01]  /*b980*/  IMAD R34, R199, 0x4, R30 ;  /* 0x00000004c7227824 */ /* 0x000fe200078e021e */
[-C--:B------:R-:W-:Y:S02]  /*b990*/  LEA R148, P6, R68, R6.reuse, 0x1 ;  /* 0x0000000644947211 */ /* 0x080fe400078c08ff */
[-C--:B------:R-:W-:Y:S02]  /*b9a0*/  LEA R236, P4, R36, R6.reuse, 0x1 ;  /* 0x0000000624ec7211 */ /* 0x080fe400078808ff */
[-C--:B------:R-:W-:Y:S02]  /*b9b0*/  LEA.HI.X.SX32 R149, R68, R7.reuse, 0x1, P6 ;  /* 0x0000000744957211 */ /* 0x080fe400030f0eff */
[----:B------:R-:W-:Y:S02]  /*b9c0*/  LEA.HI.X.SX32 R237, R36, R7, 0x1, P4 ;  /* 0x0000000724ed7211 */ /* 0x000fe400020f0eff */
[----:B------:R-:W-:-:S02]  /*b9d0*/  LEA R172, P6, R70, R6, 0x1 ;  /* 0x0000000646ac7211 */ /* 0x000fc400078c08ff */
[C---:B------:R-:W-:Y:S02]  /*b9e0*/  LEA R36, R199.reuse, R34, 0x2 ;  /* 0x00000022c7247211 */ /* 0x040fe400078e10ff */
[----:B------:R-:W-:Y:S02]  /*b9f0*/  PRMT R116, R116, 0x7632, R116 ;  /* 0x0000763274747816 */ /* 0x000fe40000000074 */
[-C--:B------:R-:W-:Y:S01]  /*ba00*/  LEA.HI.X.SX32 R173, R70, R7.reuse, 0x1, P6 ;  /* 0x0000000746ad7211 */ /* 0x080fe200030f0eff */
[----:B------:R-:W-:Y:S01]  /*ba10*/  IMAD R60, R199, 0x4, R36 ;  /* 0x00000004c73c7824 */ /* 0x000fe200078e0224 */
[-C--:B------:R-:W-:Y:S01]  /*ba20*/  LEA R230, P6, R74, R6.reuse, 0x1 ;  /* 0x000000064ae67211 */ /* 0x080fe200078c08ff */
[----:B------:R0:W-:Y:S01]  /*ba30*/  STG.E.U16 [R20.64], R116 ;  /* 0x0000007414007986 */ /* 0x0001e2000c101504 */
[----:B------:R-:W-:Y:S02]  /*ba40*/  LEA R234, P4, R38, R6, 0x1 ;  /* 0x0000000626ea7211 */ /* 0x000fe400078808ff */
[----:B------:R-:W-:-:S02]  /*ba50*/  LEA.HI.X.SX32 R231, R74, R7, 0x1, P6 ;  /* 0x000000074ae77211 */ /* 0x000fc400030f0eff */
[----:B------:R-:W-:Y:S02]  /*ba60*/  LEA R232, P6, R42, R6, 0x1 ;  /* 0x000000062ae87211 */ /* 0x000fe400078c08ff */
[-C--:B------:R-:W-:Y:S02]  /*ba70*/  LEA.HI.X.SX32 R235, R38, R7.reuse, 0x1, P4 ;  /* 0x0000000726eb7211 */ /* 0x080fe400020f0eff */
[C---:B0-----:R-:W-:Y:S02]  /*ba80*/  LEA R20, R199.reuse, R60, 0x2 ;  /* 0x0000003cc7147211 */ /* 0x041fe400078e10ff */
[----:B------:R-:W-:Y:S02]  /*ba90*/  LEA.HI.X.SX32 R233, R42, R7, 0x1, P6 ;  /* 0x000000072ae97211 */ /* 0x000fe400030f0eff */
[-C--:B------:R-:W-:Y:S01]  /*baa0*/  LEA R226, P6, R12, R6.reuse, 0x1 ;  /* 0x000000060ce27211 */ /* 0x080fe200078c08ff */
[----:B------:R-:W-:Y:S01]  /*bab0*/  IMAD R38, R199, 0x4, R20 ;  /* 0x00000004c7267824 */ /* 0x000fe200078e0214 */
[----:B------:R-:W-:-:S02]  /*bac0*/  LEA R228, P4, R76, R6, 0x1 ;  /* 0x000000064ce47211 */ /* 0x000fc400078808ff */
[-C--:B------:R-:W-:Y:S02]  /*bad0*/  LEA.HI.X.SX32 R227, R12, R7.reuse, 0x1, P6 ;  /* 0x000000070ce37211 */ /* 0x080fe400030f0eff */
[C---:B------:R-:W-:Y:S02]  /*bae0*/  LEA R12, R199.reuse, R38, 0x2 ;  /* 0x00000026c70c7211 */ /* 0x040fe400078e10ff */
[-C--:B------:R-:W-:Y:S02]  /*baf0*/  LEA.HI.X.SX32 R229, R76, R7.reuse, 0x1, P4 ;  /* 0x000000074ce57211 */ /* 0x080fe400020f0eff */
[----:B------:R-:W-:Y:S01]  /*bb00*/  LEA R224, P4, R46, R6, 0x1 ;  /* 0x000000062ee07211 */ /* 0x000fe200078808ff */
[----:B------:R-:W-:Y:S01]  /*bb10*/  IMAD R42, R199, 0x4, R12 ;  /* 0x00000004c72a7824 */ /* 0x000fe200078e020c */
[----:B------:R-:W-:Y:S02]  /*bb20*/  PRMT R112, R112, 0x7632, R112 ;  /* 0x0000763270707816 */ /* 0x000fe40000000070 */
[----:B------:R-:W-:-:S02]  /*bb30*/  LEA.HI.X.SX32 R225, R46, R7, 0x1, P4 ;  /* 0x000000072ee17211 */ /* 0x000fc400020f0eff */
[-C--:B------:R-:W-:Y:S02]  /*bb40*/  LEA R222, P6, R50, R6.reuse, 0x1 ;  /* 0x0000000632de7211 */ /* 0x080fe400078c08ff */
[----:B------:R-:W-:Y:S02]  /*bb50*/  LEA R220, P4, R52, R6, 0x1 ;  /* 0x0000000634dc7211 */ /* 0x000fe400078808ff */
[----:B------:R-:W-:Y:S01]  /*bb60*/  LEA R46, R199, R42, 0x2 ;  /* 0x0000002ac72e7211 */ /* 0x000fe200078e10ff */
[----:B------:R0:W-:Y:S01]  /*bb70*/  STG.E.U16 [R10.64], R112 ;  /* 0x000000700a007986 */ /* 0x0001e2000c101504 */
[-C--:B------:R-:W-:Y:S02]  /*bb80*/  LEA.HI.X.SX32 R223, R50, R7.reuse, 0x1, P6 ;  /* 0x0000000732df7211 */ /* 0x080fe400030f0eff */
[----:B------:R-:W-:Y:S02]  /*bb90*/  LEA.HI.X.SX32 R221, R52, R7, 0x1, P4 ;  /* 0x0000000734dd7211 */ /* 0x000fe400020f0eff */
[----:B------:R-:W-:-:S02]  /*bba0*/  LEA R218, P6, R54, R6, 0x1 ;  /* 0x0000000636da7211 */ /* 0x000fc400078c08ff */
[-C--:B------:R-:W-:Y:S01]  /*bbb0*/  LEA R216, P4, R14, R6.reuse, 0x1 ;  /* 0x000000060ed87211 */ /* 0x080fe200078808ff */
[C---:B0-----:R-:W-:Y:S01]  /*bbc0*/  IMAD R10, R199.reuse, 0x4, R46 ;  /* 0x00000004c70a7824 */ /* 0x041fe200078e022e */
[-C--:B------:R-:W-:Y:S02]  /*bbd0*/  LEA.HI.X.SX32 R219, R54, R7.reuse, 0x1, P6 ;  /* 0x0000000736db7211 */ /* 0x080fe400030f0eff */
[-C--:B------:R-:W-:Y:S02]  /*bbe0*/  LEA.HI.X.SX32 R217, R14, R7.reuse, 0x1, P4 ;  /* 0x000000070ed97211 */ /* 0x080fe400020f0eff */
[C---:B------:R-:W-:Y:S02]  /*bbf0*/  LEA R214, P6, R26.reuse, R6, 0x1 ;  /* 0x000000061ad67211 */ /* 0x040fe400078c08ff */
[----:B------:R-:W-:Y:S02]  /*bc00*/  LEA R14, R199, R10, 0x2 ;  /* 0x0000000ac70e7211 */ /* 0x000fe400078e10ff */
[----:B------:R-:W-:-:S02]  /*bc10*/  LEA.HI.X.SX32 R215, R26, R7, 0x1, P6 ;  /* 0x000000071ad77211 */ /* 0x000fc400030f0eff */
[-C--:B------:R-:W-:Y:S01]  /*bc20*/  LEA R210, P6, R28, R6.reuse, 0x1 ;  /* 0x000000061cd27211 */ /* 0x080fe200078c08ff */
[C---:B------:R-:W-:Y:S01]  /*bc30*/  IMAD R26, R199.reuse, 0x4, R14 ;  /* 0x00000004c71a7824 */ /* 0x040fe200078e020e */
[----:B------:R-:W-:Y:S02]  /*bc40*/  LEA R212, P4, R44, R6, 0x1 ;  /* 0x000000062cd47211 */ /* 0x000fe400078808ff */
[-C--:B------:R-:W-:Y:S02]  /*bc50*/  LEA.HI.X.SX32 R211, R28, R7.reuse, 0x1, P6 ;  /* 0x000000071cd37211 */ /* 0x080fe400030f0eff */
[C---:B------:R-:W-:Y:S02]  /*bc60*/  LEA R28, R199.reuse, R26, 0x2 ;  /* 0x0000001ac71c7211 */ /* 0x040fe400078e10ff */
[----:B------:R-:W-:Y:S02]  /*bc70*/  LEA.HI.X.SX32 R213, R44, R7, 0x1, P4 ;  /* 0x000000072cd57211 */ /* 0x000fe400020f0eff */
[-C--:B------:R-:W-:Y:S01]  /*bc80*/  LEA R208, P4, R58, R6.reuse, 0x1 ;  /* 0x000000063ad07211 */ /* 0x080fe200078808ff */
[----:B------:R-:W-:Y:S01]  /*bc90*/  IMAD R44, R199, 0x4, R28 ;  /* 0x00000004c72c7824 */ /* 0x000fe200078e021c */
[----:B------:R-:W-:-:S02]  /*bca0*/  LEA R206, P6, R8, R6, 0x1 ;  /* 0x0000000608ce7211 */ /* 0x000fc400078c08ff */
[-C--:B------:R-:W-:Y:S02]  /*bcb0*/  LEA.HI.X.SX32 R209, R58, R7.reuse, 0x1, P4 ;  /* 0x000000073ad17211 */ /* 0x080fe400020f0eff */
[----:B------:R-:W-:Y:S02]  /*bcc0*/  LEA R204, P4, R30, R6, 0x1 ;  /* 0x000000061ecc7211 */ /* 0x000fe400078808ff */
[C---:B------:R-:W-:Y:S02]  /*bcd0*/  LEA R50, R199.reuse, R44, 0x2 ;  /* 0x0000002cc7327211 */ /* 0x040fe400078e10ff */
[-C--:B------:R-:W-:Y:S02]  /*bce0*/  LEA.HI.X.SX32 R207, R8, R7.reuse, 0x1, P6 ;  /* 0x0000000708cf7211 */ /* 0x080fe400030f0eff */
[----:B------:R-:W-:Y:S01]  /*bcf0*/  LEA.HI.X.SX32 R205, R30, R7, 0x1, P4 ;  /* 0x000000071ecd7211 */ /* 0x000fe200020f0eff */
[----:B------:R-:W-:Y:S01]  /*bd00*/  IMAD R30, R199, 0x4, R50 ;  /* 0x00000004c71e7824 */ /* 0x000fe200078e0232 */
[----:B------:R-:W-:-:S02]  /*bd10*/  LEA R136, P6, R34, R6, 0x1 ;  /* 0x0000000622887211 */ /* 0x000fc400078c08ff */
[----:B------:R-:W-:Y:S02]  /*bd20*/  LEA R142, P4, R36, R6, 0x1 ;  /* 0x00000006248e7211 */ /* 0x000fe400078808ff */
[-C--:B------:R-:W-:Y:S02]  /*bd30*/  LEA.HI.X.SX32 R137, R34, R7.reuse, 0x1, P6 ;  /* 0x0000000722897211 */ /* 0x080fe400030f0eff */
[C---:B------:R-:W-:Y:S02]  /*bd40*/  LEA R34, R199.reuse, R30, 0x2 ;  /* 0x0000001ec7227211 */ /* 0x040fe400078e10ff */
[----:B------:R-:W-:Y:S02]  /*bd50*/  LEA.HI.X.SX32 R143, R36, R7, 0x1, P4 ;  /* 0x00000007248f7211 */ /* 0x000fe400020f0eff */
[----:B------:R-:W-:Y:S01]  /*bd60*/  LEA R138, P6, R60, R6, 0x1 ;  /* 0x000000063c8a7211 */ /* 0x000fe200078c08ff */
[----:B------:R-:W-:-:S03]  /*bd70*/  IMAD R36, R199, 0x4, R34 ;  /* 0x00000004c7247824 */ /* 0x000fc600078e0222 */
        /* <DEDUP_REMOVED lines=8> */
[C---:B------:R-:W-:Y:S02]  /*be00*/  LEA R130, P4, R12.reuse, R6, 0x1 ;  /* 0x000000060c827211 */ /* 0x040fe400078808ff */
[C---:B------:R-:W-:Y:S02]  /*be10*/  LEA R54, R199.reuse, R38, 0x2 ;  /* 0x00000026c7367211 */ /* 0x040fe400078e10ff */
[-C--:B------:R-:W-:Y:S02]  /*be20*/  LEA.HI.X.SX32 R131, R12, R7.reuse, 0x1, P4 ;  /* 0x000000070c837211 */ /* 0x080fe400020f0eff */
[----:B------:R-:W-:Y:S01]  /*be30*/  LEA.HI.X.SX32 R133, R42, R7, 0x1, P6 ;  /* 0x000000072a857211 */ /* 0x000fe200030f0eff */
[----:B------:R-:W-:Y:S01]  /*be40*/  IMAD R42, R199, 0x4, R54 ;  /* 0x00000004c72a7824 */ /* 0x000fe200078e0236 */
[----:B------:R-:W-:-:S04]  /*be50*/  LEA R140, P4, R46, R6, 0x1 ;  /* 0x000000062e8c7211 */ /* 0x000fc800078808ff */
[-C--:B------:R-:W-:Y:S02]  /*be60*/  LEA.HI.X.SX32 R141, R46, R7.reuse, 0x1, P4 ;  /* 0x000000072e8d7211 */ /* 0x080fe400020f0eff */
[C---:B------:R-:W-:Y:S02]  /*be70*/  LEA R46, R199.reuse, R42, 0x2 ;  /* 0x0000002ac72e7211 */ /* 0x040fe400078e10ff */
[----:B------:R-:W-:Y:S02]  /*be80*/  PRMT R9, R108, 0x7632, R9 ;  /* 0x000076326c097816 */ /* 0x000fe40000000009 */
[----:B------:R-:W-:Y:S01]  /*be90*/  LEA R8, P6, R10, R6, 0x1 ;  /* 0x000000060a087211 */ /* 0x000fe200078c08ff */
[C---:B------:R-:W-:Y:S01]  /*bea0*/  IMAD R58, R199.reuse, 0x4, R46 ;  /* 0x00000004c73a7824 */ /* 0x040fe200078e022e */
[----:B------:R-:W-:Y:S01]  /*beb0*/  PRMT R11, R104, 0x7632, R11 ;  /* 0x00007632680b7816 */ /* 0x000fe2000000000b */
[----:B------:R0:W-:Y:S03]  /*bec0*/  STG.E.U16 [R18.64], R9 ;  /* 0x0000000912007986 */ /* 0x0001e6000c101504 */
[----:B------:R-:W-:Y:S01]  /*bed0*/  LEA R60, R199, R58, 0x2 ;  /* 0x0000003ac73c7211 */ /* 0x000fe200078e10ff */
[----:B------:R1:W-:Y:S01]  /*bee0*/  STG.E.U16 [R22.64], R11 ;  /* 0x0000000b16007986 */ /* 0x0003e2000c101504 */
[----:B0-----:R-:W-:-:S02]  /*bef0*/  LEA.HI.X.SX32 R9, R10, R7, 0x1, P6 ;  /* 0x000000070a097211 */ /* 0x001fc400030f0eff */
[----:B------:R-:W-:Y:S01]  /*bf00*/  LEA R10, P4, R14, R6, 0x1 ;  /* 0x000000060e0a7211 */ /* 0x000fe200078808ff */
[----:B------:R-:W-:-:S03]  /*bf10*/  IMAD R62, R199, 0x4, R60 ;  /* 0x00000004c73e7824 */ /* 0x000fc600078e023c */
[-C--:B-1----:R-:W-:Y:S02]  /*bf20*/  LEA.HI.X.SX32 R11, R14, R7.reuse, 0x1, P4 ;  /* 0x000000070e0b7211 */ /* 0x082fe400020f0eff */
[C---:B------:R-:W-:Y:S02]  /*bf30*/  LEA R14, P4, R28.reuse, R6, 0x1 ;  /* 0x000000061c0e7211 */ /* 0x040fe400078808ff */
[----:B------:R-:W-:Y:S02]  /*bf40*/  LEA R66, R199, R62, 0x2 ;  /* 0x0000003ec7427211 */ /* 0x000fe400078e10ff */
[----:B------:R-:W-:Y:S02]  /*bf50*/  LEA.HI.X.SX32 R15, R28, R7, 0x1, P4 ;  /* 0x000000071c0f7211 */ /* 0x000fe400020f0eff */
[----:B------:R-:W-:-:S04]  /*bf60*/  LEA R18, P4, R50, R6, 0x1 ;  /* 0x0000000632127211 */ /* 0x000fc800078808ff */
[----:B------:R-:W-:Y:S01]  /*bf70*/  LEA.HI.X.SX32 R19, R50, R7, 0x1, P4 ;  /* 0x0000000732137211 */ /* 0x000fe200020f0eff */
[----:B------:R-:W-:Y:S01]  /*bf80*/  IMAD R50, R199, 0x4, R66 ;  /* 0x00000004c7327824 */ /* 0x000fe200078e0242 */
[----:B------:R-:W-:-:S04]  /*bf90*/  PRMT R100, R100, 0x7632, R100 ;  /* 0x0000763264647816 */ /* 0x000fc80000000064 */
[----:B------:R-:W-:Y:S02]  /*bfa0*/  LEA R68, R199, R50, 0x2 ;  /* 0x00000032c7447211 */ /* 0x000fe400078e10ff */
[----:B------:R-:W-:-:S03]  /*bfb0*/  LEA R12, P6, R26, R6, 0x1 ;  /* 0x000000061a0c7211 */ /* 0x000fc600078c08ff */
[----:B------:R-:W-:Y:S01]  /*bfc0*/  IMAD R70, R199, 0x4, R68 ;  /* 0x00000004c7467824 */ /* 0x000fe200078e0244 */
[----:B------:R0:W-:Y:S01]  /*bfd0*/  STG.E.U16 [R16.64], R100 ;  /* 0x0000006410007986 */ /* 0x0001e2000c101504 */
[----:B------:R-:W-:-:S03]  /*bfe0*/  LEA.HI.X.SX32 R13, R26, R7, 0x1, P6 ;  /* 0x000000071a0d7211 */ /* 0x000fc600030f0eff */
[C---:B------:R-:W-:Y:S02]  /*bff0*/  LEA R74, R199.reuse, R70, 0x2 ;  /* 0x00000046c74a7211 */ /* 0x040fe400078e10ff */
[-C--:B------:R-:W-:Y:S02]  /*c000*/  LEA R22, P4, R34, R6.reuse, 0x1 ;  /* 0x0000000622167211 */ /* 0x080fe400078808ff */
[----:B0-----:R-:W-:Y:S01]  /*c010*/  LEA R16, P6, R44, R6, 0x1 ;  /* 0x000000062c107211 */ /* 0x001fe200078c08ff */
[----:B------:R-:W-:-:S03]  /*c020*/  IMAD R76, R199, 0x4, R74 ;  /* 0x00000004c74c7824 */ /* 0x000fc600078e024a */
[-C--:B------:R-:W-:Y:S02]  /*c030*/  LEA.HI.X.SX32 R17, R44, R7.reuse, 0x1, P6 ;  /* 0x000000072c117211 */ /* 0x080fe400030f0eff */
[-C--:B------:R-:W-:Y:S01]  /*c040*/  LEA R20, P6, R30, R6.reuse, 0x1 ;  /* 0x000000061e147211 */ /* 0x080fe200078c08ff */
[----:B------:R0:W-:Y:S01]  /*c050*/  STG.E.U16 [R24.64], R97 ;  /* 0x0000006118007986 */ /* 0x0001e2000c101504 */
[-C--:B------:R-:W-:Y:S02]  /*c060*/  LEA.HI.X.SX32 R23, R34, R7.reuse, 0x1, P4 ;  /* 0x0000000722177211 */ /* 0x080fe400020f0eff */
[----:B------:R-:W-:Y:S02]  /*c070*/  LEA.HI.X.SX32 R21, R30, R7, 0x1, P6 ;  /* 0x000000071e157211 */ /* 0x000fe400030f0eff */
[----:B------:R-:W-:Y:S02]  /*c080*/  LEA R26, P4, R52, R6, 0x1 ;  /* 0x00000006341a7211 */ /* 0x000fe400078808ff */
[----:B------:R-:W-:-:S02]  /*c090*/  LEA R80, R199, R76, 0x2 ;  /* 0x0000004cc7507211 */ /* 0x000fc400078e10ff */
[----:B0-----:R-:W-:-:S03]  /*c0a0*/  LEA R24, P6, R36, R6, 0x1 ;  /* 0x0000000624187211 */ /* 0x001fc600078c08ff */
[----:B------:R-:W-:Y:S01]  /*c0b0*/  IMAD R82, R199, 0x4, R80 ;  /* 0x00000004c7527824 */ /* 0x000fe200078e0250 */
[-C--:B------:R-:W-:Y:S02]  /*c0c0*/  LEA.HI.X.SX32 R27, R52, R7.reuse, 0x1, P4 ;  /* 0x00000007341b7211 */ /* 0x080fe400020f0eff */
[-C--:B------:R-:W-:Y:S02]  /*c0d0*/  LEA.HI.X.SX32 R25, R36, R7.reuse, 0x1, P6 ;  /* 0x0000000724197211 */ /* 0x080fe400030f0eff */
[-C--:B------:R-:W-:Y:S02]  /*c0e0*/  LEA R28, P6, R38, R6.reuse, 0x1 ;  /* 0x00000006261c7211 */ /* 0x080fe400078c08ff */
[----:B------:R-:W-:Y:S01]  /*c0f0*/  LEA R30, P4, R54, R6, 0x1 ;  /* 0x00000006361e7211 */ /* 0x000fe200078808ff */
[----:B------:R0:W-:Y:S01]  /*c100*/  STG.E.U16 [R32.64], R121 ;  /* 0x0000007920007986 */ /* 0x0001e2000c101504 */
[-C--:B------:R-:W-:Y:S02]  /*c110*/  LEA.HI.X.SX32 R29, R38, R7.reuse, 0x1, P6 ;  /* 0x00000007261d7211 */ /* 0x080fe400030f0eff */
[----:B------:R-:W-:-:S02]  /*c120*/  LEA.HI.X.SX32 R31, R54, R7, 0x1, P4 ;  /* 0x00000007361f7211 */ /* 0x000fc400020f0eff */
[----:B------:R-:W-:Y:S02]  /*c130*/  LEA R34, P4, R46, R6, 0x1 ;  /* 0x000000062e227211 */ /* 0x000fe400078808ff */
[----:B------:R-:W-:Y:S02]  /*c140*/  LEA R84, R199, R82, 0x2 ;  /* 0x00000052c7547211 */ /* 0x000fe400078e10ff */
        /* <DEDUP_REMOVED lines=10> */
[C---:B------:R-:W-:Y:S02]  /*c1f0*/  LEA R88, R199.reuse, R86, 0x2 ;  /* 0x00000056c7587211 */ /* 0x040fe400078e10ff */
[-C--:B0-----:R-:W-:Y:S02]  /*c200*/  LEA R40, P6, R62, R6.reuse, 0x1 ;  /* 0x000000063e287211 */ /* 0x081fe400078c08ff */
[-C--:B------:R-:W-:Y:S01]  /*c210*/  LEA.HI.X.SX32 R43, R66, R7.reuse, 0x1, P4 ;  /* 0x00000007422b7211 */ /* 0x080fe200020f0eff */
[----:B------:R-:W-:Y:S01]  /*c220*/  IMAD R66, R199, 0x4, R88 ;  /* 0x00000004c7427824 */ /* 0x000fe200078e0258 */
[----:B------:R-:W-:Y:S02]  /*c230*/  LEA.HI.X.SX32 R41, R62, R7, 0x1, P6 ;  /* 0x000000073e297211 */ /* 0x000fe400030f0eff */
[-C--:B------:R-:W-:Y:S01]  /*c240*/  LEA R44, P6, R50, R6.reuse, 0x1 ;  /* 0x00000006322c7211 */ /* 0x080fe200078c08ff */
[----:B------:R0:W-:Y:S01]  /*c250*/  STG.E.U16 [R48.64], R117 ;  /* 0x0000007530007986 */ /* 0x0001e2000c101504 */
[----:B------:R-:W-:-:S02]  /*c260*/  LEA R46, P4, R68, R6, 0x1 ;  /* 0x00000006442e7211 */ /* 0x000fc400078808ff */
[-C--:B------:R-:W-:Y:S02]  /*c270*/  LEA.HI.X.SX32 R45, R50, R7.reuse, 0x1, P6 ;  /* 0x00000007322d7211 */ /* 0x080fe400030f0eff */
[C---:B------:R-:W-:Y:S02]  /*c280*/  LEA R92, R199.reuse, R66, 0x2 ;  /* 0x00000042c75c7211 */ /* 0x040fe400078e10ff */
[-C--:B------:R-:W-:Y:S02]  /*c290*/  LEA.HI.X.SX32 R47, R68, R7.reuse, 0x1, P4 ;  /* 0x00000007442f7211 */ /* 0x080fe400020f0eff */
[-C--:B0-----:R-:W-:Y:S02]  /*c2a0*/  LEA R48, P6, R70, R6.reuse, 0x1 ;  /* 0x0000000646307211 */ /* 0x081fe400078c08ff */
[----:B------:R-:W-:Y:S02]  /*c2b0*/  LEA R50, P4, R74, R6, 0x1 ;  /* 0x000000064a327211 */ /* 0x000fe400078808ff */
[-C--:B------:R-:W-:Y:S01]  /*c2c0*/  LEA.HI.X.SX32 R49, R70, R7.reuse, 0x1, P6 ;  /* 0x0000000746317211 */ /* 0x080fe200030f0eff */
[----:B------:R-:W-:Y:S01]  /*c2d0*/  IMAD R70, R199, 0x4, R92 ;  /* 0x00000004c7467824 */ /* 0x000fe200078e025c */
[----:B------:R-:W-:-:S02]  /*c2e0*/  LEA.HI.X.SX32 R51, R74, R7, 0x1, P4 ;  /* 0x000000074a337211 */ /* 0x000fc400020f0eff */
[C---:B------:R-:W-:Y:S02]  /*c2f0*/  LEA R52, P6, R76.reuse, R6, 0x1 ;  /* 0x000000064c347211 */ /* 0x040fe400078c08ff */
[C---:B------:R-:W-:Y:S02]  /*c300*/  LEA R74, R199.reuse, R70, 0x2 ;  /* 0x00000046c74a7211 */ /* 0x040fe400078e10ff */
[-C--:B------:R-:W-:Y:S02]  /*c310*/  LEA.HI.X.SX32 R53, R76, R7.reuse, 0x1, P6 ;  /* 0x000000074c357211 */ /* 0x080fe400030f0eff */
[C---:B------:R-:W-:Y:S01]  /*c320*/  LEA R54, P4, R80.reuse, R6, 0x1 ;  /* 0x0000000650367211 */ /* 0x040fe200078808ff */
[----:B------:R-:W-:Y:S01]  /*c330*/  IMAD R76, R199, 0x4, R74 ;  /* 0x00000004c74c7824 */ /* 0x000fe200078e024a */
[----:B------:R0:W-:Y:S02]  /*c340*/  STG.E.U16 [R56.64], R113 ;  /* 0x0000007138007986 */ /* 0x0001e4000c101504 */
[----:B------:R-:W-:-:S02]  /*c350*/  LEA.HI.X.SX32 R55, R80, R7, 0x1, P4 ;  /* 0x0000000750377211 */ /* 0x000fc400020f0eff */
[----:B------:R-:W-:Y:S02]  /*c360*/  LEA R80, R199, R76, 0x2 ;  /* 0x0000004cc7507211 */ /* 0x000fe400078e10ff */
[-C--:B------:R-:W-:Y:S02]  /*c370*/  LEA R58, P4, R84, R6.reuse, 0x1 ;  /* 0x00000006543a7211 */ /* 0x080fe400078808ff */
[----:B0-----:R-:W-:-:S04]  /*c380*/  LEA R56, P6, R82, R6, 0x1 ;  /* 0x0000000652387211 */ /* 0x001fc800078c08ff */
[-C--:B------:R-:W-:Y:S01]  /*c390*/  LEA.HI.X.SX32 R57, R82, R7.reuse, 0x1, P6 ;  /* 0x0000000752397211 */ /* 0x080fe200030f0eff */
[C---:B------:R-:W-:Y:S01]  /*c3a0*/  IMAD R82, R199.reuse, 0x4, R80 ;  /* 0x00000004c7527824 */ /* 0x040fe200078e0250 */
[-C--:B------:R-:W-:Y:S02]  /*c3b0*/  LEA.HI.X.SX32 R59, R84, R7.reuse, 0x1, P4 ;  /* 0x00000007543b7211 */ /* 0x080fe400020f0eff */
[C---:B------:R-:W-:Y:S02]  /*c3c0*/  LEA R60, P6, R86.reuse, R6, 0x1 ;  /* 0x00000006563c7211 */ /* 0x040fe400078c08ff */
[C---:B------:R-:W-:Y:S01]  /*c3d0*/  LEA R84, R199.reuse, R82, 0x2 ;  /* 0x00000052c7547211 */ /* 0x040fe200078e10ff */
[----:B------:R0:W-:Y:S01]  /*c3e0*/  STG.E.U16 [R64.64], R109 ;  /* 0x0000006d40007986 */ /* 0x0001e2000c101504 */
[----:B------:R-:W-:Y:S02]  /*c3f0*/  LEA.HI.X.SX32 R61, R86, R7, 0x1, P6 ;  /* 0x00000007563d7211 */ /* 0x000fe400030f0eff */
[----:B------:R-:W-:Y:S01]  /*c400*/  LEA R62, P4, R88, R6, 0x1 ;  /* 0x00000006583e7211 */ /* 0x000fe200078808ff */
[----:B------:R-:W-:-:S03]  /*c410*/  IMAD R86, R199, 0x4, R84 ;  /* 0x00000004c7567824 */ /* 0x000fc600078e0254 */
[-C--:B------:R-:W-:Y:S02]  /*c420*/  LEA.HI.X.SX32 R63, R88, R7.reuse, 0x1, P4 ;  /* 0x00000007583f7211 */ /* 0x080fe400020f0eff */
[C---:B0-----:R-:W-:Y:S02]  /*c430*/  LEA R64, P6, R66.reuse, R6, 0x1 ;  /* 0x0000000642407211 */ /* 0x041fe400078c08ff */
[----:B------:R-:W-:Y:S02]  /*c440*/  LEA R88, R199, R86, 0x2 ;  /* 0x00000056c7587211 */ /* 0x000fe400078e10ff */
[----:B------:R-:W-:Y:S02]  /*c450*/  LEA.HI.X.SX32 R65, R66, R7, 0x1, P6 ;  /* 0x0000000742417211 */ /* 0x000fe400030f0eff */
[----:B------:R-:W-:-:S04]  /*c460*/  LEA R66, P4, R92, R6, 0x1 ;  /* 0x000000065c427211 */ /* 0x000fc800078808ff */
[----:B------:R-:W-:Y:S01]  /*c470*/  LEA.HI.X.SX32 R67, R92, R7, 0x1, P4 ;  /* 0x000000075c437211 */ /* 0x000fe200020f0eff */
[----:B------:R-:W-:-:S05]  /*c480*/  IMAD R92, R199, 0x4, R88 ;  /* 0x00000004c75c7824 */ /* 0x000fca00078e0258 */
[----:B------:R-:W-:-:S05]  /*c490*/  LEA R94, R199, R92, 0x2 ;  /* 0x0000005cc75e7211 */ /* 0x000fca00078e10ff */
[----:B------:R-:W-:Y:S01]  /*c4a0*/  IMAD R96, R199, 0x4, R94 ;  /* 0x00000004c7607824 */ /* 0x000fe200078e025e */
[----:B------:R-:W-:-:S04]  /*c4b0*/  LEA R68, P6, R70, R6, 0x1 ;  /* 0x0000000646447211 */ /* 0x000fc800078c08ff */
[C---:B------:R-:W-:Y:S02]  /*c4c0*/  LEA R100, R199.reuse, R96, 0x2 ;  /* 0x00000060c7647211 */ /* 0x040fe400078e10ff */
[-C--:B------:R-:W-:Y:S02]  /*c4d0*/  LEA.HI.X.SX32 R69, R70, R7.reuse, 0x1, P6 ;  /* 0x0000000746457211 */ /* 0x080fe400030f0eff */
[CC--:B------:R-:W-:Y:S01]  /*c4e0*/  LEA R70, P4, R74.reuse, R6.reuse, 0x1 ;  /* 0x000000064a467211 */ /* 0x0c0fe200078808ff */
[----:B------:R-:W-:Y:S01]  /*c4f0*/  IMAD R104, R199, 0x4, R100 ;  /* 0x00000004c7687824 */ /* 0x000fe200078e0264 */
[----:B------:R0:W-:Y:S02]  /*c500*/  STG.E.U16 [R72.64], R105 ;  /* 0x0000006948007986 */ /* 0x0001e4000c101504 */
[----:B------:R-:W-:Y:S02]  /*c510*/  LEA.HI.X.SX32 R71, R74, R7, 0x1, P4 ;  /* 0x000000074a477211 */ /* 0x000fe400020f0eff */
[----:B------:R-:W-:-:S02]  /*c520*/  LEA R74, P4, R80, R6, 0x1 ;  /* 0x00000006504a7211 */ /* 0x000fc400078808ff */
[C---:B------:R-:W-:Y:S01]  /*c530*/  LEA R108, R199.reuse, R104, 0x2 ;  /* 0x00000068c76c7211 */ /* 0x040fe200078e10ff */
[----:B------:R1:W-:Y:S01]  /*c540*/  STG.E.U16 [R78.64], R101 ;  /* 0x000000654e007986 */ /* 0x0003e2000c101504 */
[----:B------:R-:W-:Y:S02]  /*c550*/  LEA.HI.X.SX32 R75, R80, R7, 0x1, P4 ;  /* 0x00000007504b7211 */ /* 0x000fe400020f0eff */
[----:B0-----:R-:W-:Y:S01]  /*c560*/  LEA R72, P6, R76, R6, 0x1 ;  /* 0x000000064c487211 */ /* 0x001fe200078c08ff */
[----:B------:R-:W-:-:S03]  /*c570*/  IMAD R112, R199, 0x4, R108 ;  /* 0x00000004c7707824 */ /* 0x000fc600078e026c */
[-C--:B------:R-:W-:Y:S02]  /*c580*/  LEA.HI.X.SX32 R73, R76, R7.reuse, 0x1, P6 ;  /* 0x000000074c497211 */ /* 0x080fe400030f0eff */
[-C--:B------:R-:W-:Y:S02]  /*c590*/  LEA R76, P6, R82, R6.reuse, 0x1 ;  /* 0x00000006524c7211 */ /* 0x080fe400078c08ff */
[-C--:B-1----:R-:W-:Y:S02]  /*c5a0*/  LEA R78, P4, R84, R6.reuse, 0x1 ;  /* 0x00000006544e7211 */ /* 0x082fe400078808ff */
[-C--:B------:R-:W-:Y:S02]  /*c5b0*/  LEA.HI.X.SX32 R77, R82, R7.reuse, 0x1, P6 ;  /* 0x00000007524d7211 */ /* 0x080fe400030f0eff */
[----:B------:R-:W-:Y:S02]  /*c5c0*/  LEA.HI.X.SX32 R79, R84, R7, 0x1, P4 ;  /* 0x00000007544f7211 */ /* 0x000fe400020f0eff */
[----:B------:R-:W-:-:S02]  /*c5d0*/  LEA R80, P6, R86, R6, 0x1 ;  /* 0x0000000656507211 */ /* 0x000fc400078c08ff */
[----:B------:R-:W-:Y:S02]  /*c5e0*/  LEA R82, P4, R88, R6, 0x1 ;  /* 0x0000000658527211 */ /* 0x000fe400078808ff */
[----:B------:R-:W-:Y:S02]  /*c5f0*/  LEA R116, R199, R112, 0x2 ;  /* 0x00000070c7747211 */ /* 0x000fe400078e10ff */
[----:B------:R-:W-:Y:S02]  /*c600*/  PRMT R97, R97, 0x7632, R97 ;  /* 0x0000763261617816 */ /* 0x000fe40000000061 */
[-C--:B------:R-:W-:Y:S01]  /*c610*/  LEA.HI.X.SX32 R81, R86, R7.reuse, 0x1, P6 ;  /* 0x0000000756517211 */ /* 0x080fe200030f0eff */
[----:B------:R-:W-:Y:S01]  /*c620*/  IMAD R120, R199, 0x4, R116 ;  /* 0x00000004c7787824 */ /* 0x000fe200078e0274 */
[----:B------:R-:W-:Y:S02]  /*c630*/  LEA.HI.X.SX32 R83, R88, R7, 0x1, P4 ;  /* 0x0000000758537211 */ /* 0x000fe400020f0eff */
[----:B------:R-:W-:-:S02]  /*c640*/  LEA R84, P6, R92, R6, 0x1 ;  /* 0x000000065c547211 */ /* 0x000fc400078c08ff */
[-C--:B------:R-:W-:Y:S01]  /*c650*/  LEA R86, P4, R94, R6.reuse, 0x1 ;  /* 0x000000065e567211 */ /* 0x080fe200078808ff */
[----:B------:R0:W-:Y:S01]  /*c660*/  STG.E.U16 [R90.64], R97 ;  /* 0x000000615a007986 */ /* 0x0001e2000c101504 */
[-C--:B------:R-:W-:Y:S02]  /*c670*/  LEA.HI.X.SX32 R85, R92, R7.reuse, 0x1, P6 ;  /* 0x000000075c557211 */ /* 0x080fe400030f0eff */
[----:B------:R-:W-:Y:S02]  /*c680*/  LEA.HI.X.SX32 R87, R94, R7, 0x1, P4 ;  /* 0x000000075e577211 */ /* 0x000fe400020f0eff */
[----:B------:R-:W-:Y:S02]  /*c690*/  LEA R88, P6, R96, R6, 0x1 ;  /* 0x0000000660587211 */ /* 0x000fe400078c08ff */
[----:B------:R-:W-:Y:S02]  /*c6a0*/  LEA R124, R199, R120, 0x2 ;  /* 0x00000078c77c7211 */ /* 0x000fe400078e10ff */
[----:B0-----:R-:W-:-:S02]  /*c6b0*/  LEA R90, P4, R100, R6, 0x1 ;  /* 0x00000006645a7211 */ /* 0x001fc400078808ff */
[-C--:B------:R-:W-:Y:S02]  /*c6c0*/  LEA.HI.X.SX32 R89, R96, R7.reuse, 0x1, P6 ;  /* 0x0000000760597211 */ /* 0x080fe400030f0eff */
[-C--:B------:R-:W-:Y:S01]  /*c6d0*/  LEA.HI.X.SX32 R91, R100, R7.reuse, 0x1, P4 ;  /* 0x00000007645b7211 */ /* 0x080fe200020f0eff */
[C---:B------:R-:W-:Y:S01]  /*c6e0*/  IMAD R100, R199.reuse, 0x4, R124 ;  /* 0x00000004c7647824 */ /* 0x040fe200078e027c */
[-C--:B------:R-:W-:Y:S02]  /*c6f0*/  LEA R92, P6, R104, R6.reuse, 0x1 ;  /* 0x00000006685c7211 */ /* 0x080fe400078c08ff */
[----:B------:R-:W-:Y:S02]  /*c700*/  LEA R94, P4, R108, R6, 0x1 ;  /* 0x000000066c5e7211 */ /* 0x000fe400078808ff */
[----:B------:R-:W-:Y:S02]  /*c710*/  LEA.HI.X.SX32 R93, R104, R7, 0x1, P6 ;  /* 0x00000007685d7211 */ /* 0x000fe400030f0eff */
[----:B------:R-:W-:-:S02]  /*c720*/  LEA R104, R199, R100, 0x2 ;  /* 0x00000064c7687211 */ /* 0x000fc400078e10ff */
[-C--:B------:R-:W-:Y:S02]  /*c730*/  LEA.HI.X.SX32 R95, R108, R7.reuse, 0x1, P4 ;  /* 0x000000076c5f7211 */ /* 0x080fe400020f0eff */
[-C--:B------:R-:W-:Y:S01]  /*c740*/  LEA R96, P6, R112, R6.reuse, 0x1 ;  /* 0x0000000670607211 */ /* 0x080fe200078c08ff */
[C---:B------:R-:W-:Y:S01]  /*c750*/  IMAD R108, R199.reuse, 0x4, R104 ;  /* 0x00000004c76c7824 */ /* 0x040fe200078e0268 */
[-C--:B------:R-:W-:Y:S02]  /*c760*/  LEA R144, P4, R116, R6.reuse, 0x1 ;  /* 0x0000000674907211 */ /* 0x080fe400078808ff */
[----:B------:R-:W-:Y:S02]  /*c770*/  LEA.HI.X.SX32 R97, R112, R7, 0x1, P6 ;  /* 0x0000000770617211 */ /* 0x000fe400030f0eff */
[----:B------:R-:W-:Y:S02]  /*c780*/  LEA R146, P6, R120, R6, 0x1 ;  /* 0x0000000678927211 */ /* 0x000fe400078c08ff */
[----:B------:R-:W-:-:S02]  /*c790*/  LEA R112, R199, R108, 0x2 ;  /* 0x0000006cc7707211 */ /* 0x000fc400078e10ff */
[----:B------:R-:W-:Y:S02]  /*c7a0*/  PRMT R121, R121, 0x7632, R121 ;  /* 0x0000763279797816 */ /* 0x000fe40000000079 */
[-C--:B------:R-:W-:Y:S01]  /*c7b0*/  LEA.HI.X.SX32 R145, R116, R7.reuse, 0x1, P4 ;  /* 0x0000000774917211 */ /* 0x080fe200020f0eff */
[----:B------:R-:W-:Y:S01]  /*c7c0*/  IMAD R116, R199, 0x4, R112 ;  /* 0x00000004c7747824 */ /* 0x000fe200078e0270 */
[-C--:B------:R-:W-:Y:S02]  /*c7d0*/  LEA.HI.X.SX32 R147, R120, R7.reuse, 0x1, P6 ;  /* 0x0000000778937211 */ /* 0x080fe400030f0eff */
[C---:B------:R-:W-:Y:S01]  /*c7e0*/  LEA R150, P6, R100.reuse, R6, 0x1 ;  /* 0x0000000664967211 */ /* 0x040fe200078c08ff */
[----:B------:R0:W-:Y:S03]  /*c7f0*/  STG.E.U16 [R148.64], R121 ;  /* 0x0000007994007986 */ /* 0x0001e6000c101504 */
[----:B------:R-:W-:-:S02]  /*c800*/  LEA.HI.X.SX32 R151, R100, R7, 0x1, P6 ;  /* 0x0000000764977211 */ /* 0x000fc400030f0eff */
[----:B------:R-:W-:Y:S02]  /*c810*/  LEA R100, R199, R116, 0x2 ;  /* 0x00000074c7647211 */ /* 0x000fe400078e10ff */
[----:B0-----:R-:W-:-:S03]  /*c820*/  LEA R148, P4, R124, R6, 0x1 ;  /* 0x000000067c947211 */ /* 0x001fc600078808ff */
[C---:B------:R-:W-:Y:S01]  /*c830*/  IMAD R120, R199.reuse, 0x4, R100 ;  /* 0x00000004c7787824 */ /* 0x040fe200078e0264 */
[-C--:B------:R-:W-:Y:S02]  /*c840*/  LEA.HI.X.SX32 R149, R124, R7.reuse, 0x1, P4 ;  /* 0x000000077c957211 */ /* 0x080fe400020f0eff */
[-C--:B------:R-:W-:Y:S02]  /*c850*/  LEA R152, P4, R104, R6.reuse, 0x1 ;  /* 0x0000000668987211 */ /* 0x080fe400078808ff */
[----:B------:R-:W-:Y:S02]  /*c860*/  LEA R154, P6, R108, R6, 0x1 ;  /* 0x000000066c9a7211 */ /* 0x000fe400078c08ff */
[-C--:B------:R-:W-:Y:S02]  /*c870*/  LEA.HI.X.SX32 R153, R104, R7.reuse, 0x1, P4 ;  /* 0x0000000768997211 */ /* 0x080fe400020f0eff */
[----:B------:R-:W-:Y:S02]  /*c880*/  LEA R104, R199, R120, 0x2 ;  /* 0x00000078c7687211 */ /* 0x000fe400078e10ff */
[----:B------:R-:W-:-:S02]  /*c890*/  LEA.HI.X.SX32 R155, R108, R7, 0x1, P6 ;  /* 0x000000076c9b7211 */ /* 0x000fc400030f0eff */
[CC--:B------:R-:W-:Y:S01]  /*c8a0*/  LEA R156, P4, R112.reuse, R6.reuse, 0x1 ;  /* 0x00000006709c7211 */ /* 0x0c0fe200078808ff */
[----:B------:R-:W-:Y:S01]  /*c8b0*/  IMAD R108, R199, 0x4, R104 ;  /* 0x00000004c76c7824 */ /* 0x000fe200078e0268 */
[----:B------:R-:W-:Y:S02]  /*c8c0*/  PRMT R125, R125, 0x7632, R125 ;  /* 0x000076327d7d7816 */ /* 0x000fe4000000007d */
[-C--:B------:R-:W-:Y:S02]  /*c8d0*/  LEA.HI.X.SX32 R157, R112, R7.reuse, 0x1, P4 ;  /* 0x00000007709d7211 */ /* 0x080fe400020f0eff */
[C---:B------:R-:W-:Y:S02]  /*c8e0*/  LEA R158, P6, R116.reuse, R6, 0x1 ;  /* 0x00000006749e7211 */ /* 0x040fe400078c08ff */
[----:B------:R-:W-:Y:S01]  /*c8f0*/  LEA R112, R199, R108, 0x2 ;  /* 0x0000006cc7707211 */ /* 0x000fe200078e10ff */
[----:B------:R0:W-:Y:S01]  /*c900*/  STG.E.U16 [R160.64], R125 ;  /* 0x0000007da0007986 */ /* 0x0001e2000c101504 */
[----:B------:R-:W-:-:S02]  /*c910*/  LEA.HI.X.SX32 R159, R116, R7, 0x1, P6 ;  /* 0x00000007749f7211 */ /* 0x000fc400030f0eff */
[----:B------:R-:W-:Y:S01]  /*c920*/  LEA R162, P6, R120, R6, 0x1 ;  /* 0x0000000678a27211 */ /* 0x000fe200078c08ff */
[----:B------:R-:W-:-:S03]  /*c930*/  IMAD R116, R199, 0x4, R112 ;  /* 0x00000004c7747824 */ /* 0x000fc600078e0270 */
[-C--:B------:R-:W-:Y:S02]  /*c940*/  LEA.HI.X.SX32 R163, R120, R7.reuse, 0x1, P6 ;  /* 0x0000000778a37211 */ /* 0x080fe400030f0eff */
[C---:B0-----:R-:W-:Y:S02]  /*c950*/  LEA R160, P4, R100.reuse, R6, 0x1 ;  /* 0x0000000664a07211 */ /* 0x041fe400078808ff */
[----:B------:R-:W-:Y:S02]  /*c960*/  LEA R120, R199, R116, 0x2 ;  /* 0x00000074c7787211 */ /* 0x000fe400078e10ff */
[----:B------:R-:W-:Y:S02]  /*c970*/  LEA.HI.X.SX32 R161, R100, R7, 0x1, P4 ;  /* 0x0000000764a17211 */ /* 0x000fe400020f0eff */
[-C--:B------:R-:W-:Y:S02]  /*c980*/  LEA R164, P4, R104, R6.reuse, 0x1 ;  /* 0x0000000668a47211 */ /* 0x080fe400078808ff */
[----:B------:R-:W-:-:S02]  /*c990*/  LEA R166, P6, R108, R6, 0x1 ;  /* 0x000000066ca67211 */ /* 0x000fc400078c08ff */
[-C--:B------:R-:W-:Y:S01]  /*c9a0*/  LEA.HI.X.SX32 R165, R104, R7.reuse, 0x1, P4 ;  /* 0x0000000768a57211 */ /* 0x080fe200020f0eff */
[C---:B------:R-:W-:Y:S01]  /*c9b0*/  IMAD R104, R199.reuse, 0x4, R120 ;  /* 0x00000004c7687824 */ /* 0x040fe200078e0278 */
[-C--:B------:R-:W-:Y:S02]  /*c9c0*/  LEA.HI.X.SX32 R167, R108, R7.reuse, 0x1, P6 ;  /* 0x000000076ca77211 */ /* 0x080fe400030f0eff */
[-C--:B------:R-:W-:Y:S01]  /*c9d0*/  LEA R168, P4, R112, R6.reuse, 0x1 ;  /* 0x0000000670a87211 */ /* 0x080fe200078808ff */
[----:B------:R-:W-:Y:S01]  /*c9e0*/  IMAD R108, R199, 0x4, R104 ;  /* 0x00000004c76c7824 */ /* 0x000fe200078e0268 */
[----:B------:R-:W-:Y:S02]  /*c9f0*/  LEA R170, P6, R116, R6, 0x1 ;  /* 0x0000000674aa7211 */ /* 0x000fe400078c08ff */
[----:B------:R-:W-:Y:S02]  /*ca00*/  PRMT R117, R117, 0x7632, R117 ;  /* 0x0000763275757816 */ /* 0x000fe40000000075 */
[----:B------:R-:W-:-:S02]  /*ca10*/  LEA.HI.X.SX32 R169, R112, R7, 0x1, P4 ;  /* 0x0000000770a97211 */ /* 0x000fc400020f0eff */
[-C--:B------:R-:W-:Y:S02]  /*ca20*/  LEA.HI.X.SX32 R171, R116, R7.reuse, 0x1, P6 ;  /* 0x0000000774ab7211 */ /* 0x080fe400030f0eff */
[C---:B------:R-:W-:Y:S02]  /*ca30*/  LEA R174, P6, R104.reuse, R6, 0x1 ;  /* 0x0000000668ae7211 */ /* 0x040fe400078c08ff */
[----:B------:R-:W-:Y:S01]  /*ca40*/  LEA R112, R199, R108, 0x2 ;  /* 0x0000006cc7707211 */ /* 0x000fe200078e10ff */
[----:B------:R0:W-:Y:S01]  /*ca50*/  STG.E.U16 [R172.64], R117 ;  /* 0x00000075ac007986 */ /* 0x0001e2000c101504 */
[----:B------:R-:W-:-:S03]  /*ca60*/  LEA.HI.X.SX32 R175, R104, R7, 0x1, P6 ;  /* 0x0000000768af7211 */ /* 0x000fc600030f0eff */
[C---:B------:R-:W-:Y:S01]  /*ca70*/  IMAD R104, R199.reuse, 0x4, R112 ;  /* 0x00000004c7687824 */ /* 0x040fe200078e0270 */
[-C--:B0-----:R-:W-:Y:S02]  /*ca80*/  LEA R172, P4, R120, R6.reuse, 0x1 ;  /* 0x0000000678ac7211 */ /* 0x081fe400078808ff */
[----:B------:R-:W-:Y:S02]  /*ca90*/  IADD3 R117, R244, -0x3f3504f3, RZ ;  /* 0xc0cafb0df4757810 */ /* 0x000fe40007ffe0ff */
[----:B------:R-:W-:Y:S02]  /*caa0*/  LEA.HI.X.SX32 R173, R120, R7, 0x1, P4 ;  /* 0x0000000778ad7211 */ /* 0x000fe400020f0eff */
[----:B------:R-:W-:Y:S02]  /*cab0*/  LEA R176, P4, R108, R6, 0x1 ;  /* 0x000000066cb07211 */ /* 0x000fe400078808ff */
[----:B------:R-:W-:Y:S02]  /*cac0*/  LEA R116, R199, R104, 0x2 ;  /* 0x00000068c7747211 */ /* 0x000fe400078e10ff */
[----:B------:R-:W-:-:S02]  /*cad0*/  LOP3.LUT R117, R117, 0xff800000, RZ, 0xc0, !PT ;  /* 0xff80000075757812 */ /* 0x000fc400078ec0ff */
[-C--:B------:R-:W-:Y:S02]  /*cae0*/  LEA.HI.X.SX32 R177, R108, R7.reuse, 0x1, P4 ;  /* 0x000000076cb17211 */ /* 0x080fe400020f0eff */
[----:B------:R-:W-:Y:S02]  /*caf0*/  LEA R178, P6, R112, R6, 0x1 ;  /* 0x0000000670b27211 */ /* 0x000fe400078c08ff */
[C---:B------:R-:W-:Y:S01]  /*cb00*/  LEA R108, R199.reuse, R116, 0x2 ;  /* 0x00000074c76c7211 */ /* 0x040fe200078e10ff */
[----:B------:R-:W-:Y:S01]  /*cb10*/  IMAD.IADD R121, R244, 0x1, -R117 ;  /* 0x00000001f4797824 */ /* 0x000fe200078e0a75 */
[----:B------:R-:W-:Y:S02]  /*cb20*/  LEA.HI.X.SX32 R179, R112, R7, 0x1, P6 ;  /* 0x0000000770b37211 */ /* 0x000fe400030f0eff */
[----:B------:R-:W-:Y:S01]  /*cb30*/  MOV R100, 0x3dc6b27f ;  /* 0x3dc6b27f00647802 */ /* 0x000fe20000000f00 */
[----:B------:R-:W-:Y:S01]  /*cb40*/  IMAD R112, R199, 0x4, R108 ;  /* 0x00000004c7707824 */ /* 0x000fe200078e026c */
[-C--:B------:R-:W-:Y:S01]  /*cb50*/  LEA R180, P4, R104, R6.reuse, 0x1 ;  /* 0x0000000668b47211 */ /* 0x080fe200078808ff */
[----:B------:R-:W-:Y:S01]  /*cb60*/  FADD R121, R121, -1 ;  /* 0xbf80000079797421 */ /* 0x000fe20000000000 */
[----:B------:R-:W-:-:S02]  /*cb70*/  LEA R182, P6, R116, R6, 0x1 ;  /* 0x0000000674b67211 */ /* 0x000fc400078c08ff */
[-C--:B------:R-:W-:Y:S01]  /*cb80*/  LEA.HI.X.SX32 R181, R104, R7.reuse, 0x1, P4 ;  /* 0x0000000768b57211 */ /* 0x080fe200020f0eff */
[----:B------:R-:W-:Y:S01]  /*cb90*/  FFMA.FTZ R104, R121, R100, -0.16845393180847167969 ;  /* 0xbe2c7f3079687423 */ /* 0x000fe20000010064 */
[-C--:B------:R-:W-:Y:S02]  /*cba0*/  LEA.HI.X.SX32 R183, R116, R7.reuse, 0x1, P6 ;  /* 0x0000000774b77211 */ /* 0x080fe400030f0eff */
[C---:B------:R-:W-:Y:S02]  /*cbb0*/  LEA R184, P4, R108.reuse, R6, 0x1 ;  /* 0x000000066cb87211 */ /* 0x040fe400078808ff */
[----:B------:R-:W-:Y:S01]  /*cbc0*/  LEA R116, R199, R112, 0x2 ;  /* 0x00000070c7747211 */ /* 0x000fe200078e10ff */
[----:B------:R-:W-:Y:S01]  /*cbd0*/  FFMA.FTZ R104, R121, R104, 0.1716887056827545166 ;  /* 0x3e2fcf2a79687423 */ /* 0x000fe20000010068 */
[----:B------:R-:W-:Y:S02]  /*cbe0*/  LEA.HI.X.SX32 R185, R108, R7, 0x1, P4 ;  /* 0x000000076cb97211 */ /* 0x000fe400020f0eff */
[----:B------:R-:W-:Y:S01]  /*cbf0*/  LEA R186, P6, R112, R6, 0x1 ;  /* 0x0000000670ba7211 */ /* 0x000fe200078c08ff */
[----:B------:R-:W-:-:S02]  /*cc00*/  IMAD R108, R199, 0x4, R116 ;  /* 0x00000004c76c7824 */ /* 0x000fc400078e0274 */
[----:B------:R-:W-:Y:S01]  /*cc10*/  FFMA.FTZ R104, R121, R104, -0.17900948226451873779 ;  /* 0xbe374e4379687423 */ /* 0x000fe20000010068 */
[-C--:B------:R-:W-:Y:S02]  /*cc20*/  LEA.HI.X.SX32 R187, R112, R7.reuse, 0x1, P6 ;  /* 0x0000000770bb7211 */ /* 0x080fe400030f0eff */
[C---:B------:R-:W-:Y:S02]  /*cc30*/  LEA R188, P4, R116.reuse, R6, 0x1 ;  /* 0x0000000674bc7211 */ /* 0x040fe400078808ff */
[----:B------:R-:W-:Y:S01]  /*cc40*/  LEA R112, R199, R108, 0x2 ;  /* 0x0000006cc7707211 */ /* 0x000fe200078e10ff */
[----:B------:R-:W-:Y:S01]  /*cc50*/  FFMA.FTZ R104, R121, R104, 0.20512372255325317383 ;  /* 0x3e520bf479687423 */ /* 0x000fe20000010068 */
[----:B------:R-:W-:Y:S02]  /*cc60*/  LEA.HI.X.SX32 R189, R116, R7, 0x1, P4 ;  /* 0x0000000774bd7211 */ /* 0x000fe400020f0eff */
[----:B------:R-:W-:Y:S01]  /*cc70*/  LEA R190, P6, R108, R6, 0x1 ;  /* 0x000000066cbe7211 */ /* 0x000fe200078c08ff */
[----:B------:R-:W-:-:S02]  /*cc80*/  IMAD R116, R199, 0x4, R112 ;  /* 0x00000004c7747824 */ /* 0x000fc400078e0270 */
[C---:B------:R-:W-:Y:S01]  /*cc90*/  FFMA.FTZ R104, R121.reuse, R104, -0.24046532809734344482 ;  /* 0xbe763c8b79687423 */ /* 0x040fe20000010068 */
[-C--:B------:R-:W-:Y:S02]  /*cca0*/  LEA.HI.X.SX32 R191, R108, R7.reuse, 0x1, P6 ;  /* 0x000000076cbf7211 */ /* 0x080fe400030f0eff */
[C---:B------:R-:W-:Y:S01]  /*ccb0*/  LEA R192, P4, R112.reuse, R6, 0x1 ;  /* 0x0000000670c07211 */ /* 0x040fe200078808ff */
[----:B------:R-:W-:Y:S01]  /*ccc0*/  FFMA.FTZ R104, R121, R104, 0.28857114911079406738 ;  /* 0x3e93bf9979687423 */ /* 0x000fe20000010068 */
[----:B------:R-:W-:Y:S02]  /*ccd0*/  LEA R108, R199, R116, 0x2 ;  /* 0x00000074c76c7211 */ /* 0x000fe400078e10ff */
[----:B------:R-:W-:Y:S01]  /*cce0*/  LEA.HI.X.SX32 R193, R112, R7, 0x1, P4 ;  /* 0x0000000770c17211 */ /* 0x000fe200020f0eff */
[----:B------:R-:W-:Y:S01]  /*ccf0*/  FFMA.FTZ R104, R121, R104, -0.36067417263984680176 ;  /* 0xbeb8aa4979687423 */ /* 0x000fe20000010068 */
[----:B------:R-:W-:Y:S01]  /*cd00*/  LEA R196, P4, R108, R6, 0x1 ;  /* 0x000000066cc47211 */ /* 0x000fe200078808ff */
[----:B------:R-:W-:-:S02]  /*cd10*/  IMAD R112, R199, 0x4, R108 ;  /* 0x00000004c7707824 */ /* 0x000fc400078e026c */
[----:B------:R-:W-:Y:S01]  /*cd20*/  FFMA.FTZ R104, R121, R104, 0.48089820146560668945 ;  /* 0x3ef6384a79687423 */ /* 0x000fe20000010068 */
[-C--:B------:R-:W-:Y:S02]  /*cd30*/  LEA.HI.X.SX32 R197, R108, R7.reuse, 0x1, P4 ;  /* 0x000000076cc57211 */ /* 0x080fe400020f0eff */
[C---:B------:R-:W-:Y:S02]  /*cd40*/  LEA R194, P6, R116.reuse, R6, 0x1 ;  /* 0x0000000674c27211 */ /* 0x040fe400078c08ff */
[----:B------:R-:W-:Y:S01]  /*cd50*/  LEA R108, R199, R112, 0x2 ;  /* 0x00000070c76c7211 */ /* 0x000fe200078e10ff */
[----:B------:R-:W-:Y:S01]  /*cd60*/  FFMA.FTZ R104, R121, R104, -0.72134751081466674805 ;  /* 0xbf38aa3b79687423 */ /* 0x000fe20000010068 */
[----:B------:R-:W-:Y:S02]  /*cd70*/  LEA.HI.X.SX32 R195, R116, R7, 0x1, P6 ;  /* 0x0000000774c37211 */ /* 0x000fe400030f0eff */
[----:B------:R-:W-:Y:S01]  /*cd80*/  LEA R198, P4, R112, R6, 0x1 ;  /* 0x0000000670c67211 */ /* 0x000fe200078808ff */
[----:B------:R-:W-:-:S02]  /*cd90*/  IMAD R116, R199, 0x4, R108 ;  /* 0x00000004c7747824 */ /* 0x000fc400078e026c */
[C---:B------:R-:W-:Y:S01]  /*cda0*/  FMUL R104, R121.reuse, R104 ;  /* 0x0000006879687220 */ /* 0x040fe20000400000 */
[----:B------:R-:W-:Y:S02]  /*cdb0*/  LEA.HI.X.SX32 R199, R112, R7, 0x1, P4 ;  /* 0x0000000770c77211 */ /* 0x000fe400020f0eff */
[-C--:B------:R-:W-:Y:S02]  /*cdc0*/  LEA R200, P4, R108, R6.reuse, 0x1 ;  /* 0x000000066cc87211 */ /* 0x080fe400078808ff */
[----:B------:R-:W-:Y:S01]  /*cdd0*/  LEA R202, P6, R116, R6, 0x1 ;  /* 0x0000000674ca7211 */ /* 0x000fe200078c08ff */
[C---:B------:R-:W-:Y:S02]  /*cde0*/  FMUL R6, R121.reuse, R104 ;  /* 0x0000006879067220 */ /* 0x040fe40000400000 */
[----:B------:R-:W0:Y:S02]  /*cdf0*/  I2F R104, R117 ;  /* 0x0000007500687306 */ /* 0x000e240000201400 */
[----:B------:R-:W-:Y:S01]  /*ce00*/  FFMA.FTZ R121, R121, 1.4426950216293334961, R6 ;  /* 0x3fb8aa3b79797823 */ /* 0x000fe20000010006 */
[----:B------:R-:W-:-:S02]  /*ce10*/  IADD3 R6, R243, -0x3f3504f3, RZ ;  /* 0xc0cafb0df3067810 */ /* 0x000fc40007ffe0ff */
[-C--:B------:R-:W-:Y:S02]  /*ce20*/  LEA.HI.X.SX32 R201, R108, R7.reuse, 0x1, P4 ;  /* 0x000000076cc97211 */ /* 0x080fe400020f0eff */
[----:B------:R-:W-:Y:S02]  /*ce30*/  LOP3.LUT R6, R6, 0xff800000, RZ, 0xc0, !PT ;  /* 0xff80000006067812 */ /* 0x000fe400078ec0ff */
[----:B------:R-:W-:Y:S02]  /*ce40*/  LEA.HI.X.SX32 R203, R116, R7, 0x1, P6 ;  /* 0x0000000774cb7211 */ /* 0x000fe400030f0eff */
[----:B------:R-:W-:Y:S02]  /*ce50*/  FSEL R7, RZ, -23, P5 ;  /* 0xc1b80000ff077808 */ /* 0x000fe40002800000 */
[----:B------:R-:W-:-:S03]  /*ce60*/  IADD3 R108, R243, -R6, RZ ;  /* 0x80000006f36c7210 */ /* 0x000fc60007ffe0ff */
[----:B0-----:R-:W-:Y:S02]  /*ce70*/  FFMA.FTZ R104, R104, 1.1920928955078125e-07, R7 ;  /* 0x3400000068687823 */ /* 0x001fe40000010007 */
[----:B------:R-:W-:Y:S01]  /*ce80*/  FADD R7, R108, -1 ;  /* 0xbf8000006c077421 */ /* 0x000fe20000000000 */
[----:B------:R-:W-:-:S03]  /*ce90*/  ISETP.GE.U32.AND P4, PT, R244, 0x7f800000, PT ;  /* 0x7f800000f400780c */ /* 0x000fc60003f86070 */
[----:B------:R-:W-:-:S04]  /*cea0*/  FFMA.FTZ R108, R7, R100, -0.16845393180847167969 ;  /* 0xbe2c7f30076c7423 */ /* 0x000fc80000010064 */
[----:B------:R-:W-:-:S04]  /*ceb0*/  FFMA.FTZ R108, R7, R108, 0.1716887056827545166 ;  /* 0x3e2fcf2a076c7423 */ /* 0x000fc8000001006c */
[C---:B------:R-:W-:Y:S02]  /*cec0*/  FFMA.FTZ R108, R7.reuse, R108, -0.17900948226451873779 ;  /* 0xbe374e43076c7423 */ /* 0x040fe4000001006c */
[----:B------:R-:W-:Y:S02]  /*ced0*/  @P4 IMAD.MOV.U32 R117, RZ, RZ, 0x7f800000 ;  /* 0x7f800000ff754424 */ /* 0x000fe400078e00ff */
[C---:B------:R-:W-:Y:S02]  /*cee0*/  FFMA.FTZ R108, R7.reuse, R108, 0.20512372255325317383 ;  /* 0x3e520bf4076c7423 */ /* 0x040fe4000001006c */
[----:B------:R-:W-:Y:S02]  /*cef0*/  FADD R104, R104, R121 ;  /* 0x0000007968687221 */ /* 0x000fe40000000000 */
[----:B------:R-:W-:Y:S01]  /*cf00*/  @P4 FFMA.FTZ R104, R244, R117, +INF ;  /* 0x7f800000f4684423 */ /* 0x000fe20000010075 */
[----:B------:R-:W-:Y:S01]  /*cf10*/  IADD3 R117, R242, -0x3f3504f3, RZ ;  /* 0xc0cafb0df2757810 */ /* 0x000fe20007ffe0ff */
[----:B------:R-:W-:-:S03]  /*cf20*/  FFMA.FTZ R108, R7, R108, -0.24046532809734344482 ;  /* 0xbe763c8b076c7423 */ /* 0x000fc6000001006c */
[----:B------:R-:W-:Y:S01]  /*cf30*/  LOP3.LUT R117, R117, 0xff800000, RZ, 0xc0, !PT ;  /* 0xff80000075757812 */ /* 0x000fe200078ec0ff */
[----:B------:R-:W-:-:S03]  /*cf40*/  FFMA.FTZ R108, R7, R108, 0.28857114911079406738 ;  /* 0x3e93bf99076c7423 */ /* 0x000fc6000001006c */
[----:B------:R-:W-:Y:S01]  /*cf50*/  IADD3 R121, R242, -R117, RZ ;  /* 0x80000075f2797210 */ /* 0x000fe20007ffe0ff */
[----:B------:R-:W-:-:S04]  /*cf60*/  FFMA.FTZ R108, R7, R108, -0.36067417263984680176 ;  /* 0xbeb8aa49076c7423 */ /* 0x000fc8000001006c */
[----:B------:R-:W-:Y:S02]  /*cf70*/  FFMA.FTZ R108, R7, R108, 0.48089820146560668945 ;  /* 0x3ef6384a076c7423 */ /* 0x000fe4000001006c */
[----:B------:R-:W-:Y:S02]  /*cf80*/  FADD R121, R121, -1 ;  /* 0xbf80000079797421 */ /* 0x000fe40000000000 */
[----:B------:R-:W-:Y:S02]  /*cf90*/  FFMA.FTZ R108, R7, R108, -0.72134751081466674805 ;  /* 0xbf38aa3b076c7423 */ /* 0x000fe4000001006c */
[----:B------:R-:W-:Y:S02]  /*cfa0*/  FFMA.FTZ R112, R121, R100, -0.16845393180847167969 ;  /* 0xbe2c7f3079707423 */ /* 0x000fe40000010064 */
[----:B------:R-:W-:Y:S02]  /*cfb0*/  FMUL R108, R7, R108 ;  /* 0x0000006c076c7220 */ /* 0x000fe40000400000 */
[----:B------:R-:W-:-:S02]  /*cfc0*/  FFMA.FTZ R112, R121, R112, 0.1716887056827545166 ;  /* 0x3e2fcf2a79707423 */ /* 0x000fc40000010070 */
[----:B------:R-:W-:Y:S02]  /*cfd0*/  FMUL R108, R7, R108 ;  /* 0x0000006c076c7220 */ /* 0x000fe40000400000 */
[----:B------:R-:W-:Y:S02]  /*cfe0*/  FFMA.FTZ R112, R121, R112, -0.17900948226451873779 ;  /* 0xbe374e4379707423 */ /* 0x000fe40000010070 */
[----:B------:R-:W-:Y:S01]  /*cff0*/  FFMA.FTZ R7, R7, 1.4426950216293334961, R108 ;  /* 0x3fb8aa3b07077823 */ /* 0x000fe2000001006c */
[----:B------:R-:W-:Y:S01]  /*d000*/  IADD3 R108, R241, -0x3f3504f3, RZ ;  /* 0xc0cafb0df16c7810 */ /* 0x000fe20007ffe0ff */
[----:B------:R-:W-:-:S03]  /*d010*/  FFMA.FTZ R112, R121, R112, 0.20512372255325317383 ;  /* 0x3e520bf479707423 */ /* 0x000fc60000010070 */
[----:B------:R-:W-:Y:S01]  /*d020*/  LOP3.LUT R108, R108, 0xff800000, RZ, 0xc0, !PT ;  /* 0xff8000006c6c7812 */ /* 0x000fe200078ec0ff */
[----:B------:R-:W-:-:S04]  /*d030*/  FFMA.FTZ R112, R121, R112, -0.24046532809734344482 ;  /* 0xbe763c8b79707423 */ /* 0x000fc80000010070 */
[----:B------:R-:W-:Y:S02]  /*d040*/  FFMA.FTZ R112, R121, R112, 0.28857114911079406738 ;  /* 0x3e93bf9979707423 */ /* 0x000fe40000010070 */
[----:B------:R-:W-:Y:S02]  /*d050*/  IMAD.IADD R125, R241, 0x1, -R108 ;  /* 0x00000001f17d7824 */ /* 0x000fe400078e0a6c */
[----:B------:R-:W-:Y:S02]  /*d060*/  FFMA.FTZ R112, R121, R112, -0.36067417263984680176 ;  /* 0xbeb8aa4979707423 */ /* 0x000fe40000010070 */
[----:B------:R-:W-:Y:S02]  /*d070*/  FADD R125, R125, -1 ;  /* 0xbf8000007d7d7421 */ /* 0x000fe40000000000 */
[----:B------:R-:W-:Y:S02]  /*d080*/  FFMA.FTZ R112, R121, R112, 0.48089820146560668945 ;  /* 0x3ef6384a79707423 */ /* 0x000fe40000010070 */
[----:B------:R-:W-:-:S02]  /*d090*/  FFMA.FTZ R100, R125, R100, -0.16845393180847167969 ;  /* 0xbe2c7f307d647423 */ /* 0x000fc40000010064 */
[----:B------:R-:W-:Y:S02]  /*d0a0*/  FFMA.FTZ R112, R121, R112, -0.72134751081466674805 ;  /* 0xbf38aa3b79707423 */ /* 0x000fe40000010070 */
[----:B------:R-:W-:Y:S02]  /*d0b0*/  FFMA.FTZ R100, R125, R100, 0.1716887056827545166 ;  /* 0x3e2fcf2a7d647423 */ /* 0x000fe40000010064 */
[----:B------:R-:W-:Y:S02]  /*d0c0*/  FMUL R112, R121, R112 ;  /* 0x0000007079707220 */ /* 0x000fe40000400000 */
[----:B------:R-:W-:Y:S02]  /*d0d0*/  FFMA.FTZ R100, R125, R100, -0.17900948226451873779 ;  /* 0xbe374e437d647423 */ /* 0x000fe40000010064 */
[----:B------:R-:W-:Y:S02]  /*d0e0*/  FMUL R112, R121, R112 ;  /* 0x0000007079707220 */ /* 0x000fe40000400000 */
[----:B------:R-:W-:Y:S01]  /*d0f0*/  FFMA.FTZ R100, R125, R100, 0.20512372255325317383 ;  /* 0x3e520bf47d647423 */ /* 0x000fe20000010064 */
[----:B------:R0:W1:Y:S01]  /*d100*/  I2F R245, R6 ;  /* 0x0000000600f57306 */ /* 0x0000620000201400 */
[----:B------:R-:W-:-:S02]  /*d110*/  FFMA.FTZ R121, R121, 1.4426950216293334961, R112 ;  /* 0x3fb8aa3b79797823 */ /* 0x000fc40000010070 */
[----:B------:R-:W-:Y:S01]  /*d120*/  FFMA.FTZ R112, R125, R100, -0.24046532809734344482 ;  /* 0xbe763c8b7d707423 */ /* 0x000fe20000010064 */
[----:B------:R-:W-:Y:S02]  /*d130*/  FSEL R100, RZ, -23, P3 ;  /* 0xc1b80000ff647808 */ /* 0x000fe40001800000 */
[----:B------:R-:W-:Y:S02]  /*d140*/  ISETP.GE.U32.AND P3, PT, R243, 0x7f800000, PT ;  /* 0x7f800000f300780c */ /* 0x000fe40003f66070 */
[----:B------:R-:W2:Y:S01]  /*d150*/  I2F R117, R117 ;  /* 0x0000007500757306 */ /* 0x000ea20000201400 */
[----:B------:R-:W-:Y:S01]  /*d160*/  ISETP.GE.U32.AND P5, PT, R242, 0x7f800000, PT ;  /* 0x7f800000f200780c */ /* 0x000fe20003fa6070 */
[----:B------:R-:W-:Y:S01]  /*d170*/  FFMA.FTZ R112, R125, R112, 0.28857114911079406738 ;  /* 0x3e93bf997d707423 */ /* 0x000fe20000010070 */
[----:B0-----:R-:W-:-:S03]  /*d180*/  FSEL R6, RZ, -23, P1 ;  /* 0xc1b80000ff067808 */ /* 0x001fc60000800000 */
[----:B------:R-:W-:Y:S02]  /*d190*/  FFMA.FTZ R112, R125, R112, -0.36067417263984680176 ;  /* 0xbeb8aa497d707423 */ /* 0x000fe40000010070 */
[----:B-1----:R-:W-:Y:S01]  /*d1a0*/  FFMA.FTZ R100, R245, 1.1920928955078125e-07, R100 ;  /* 0x34000000f5647823 */ /* 0x002fe20000010064 */
[----:B------:R-:W0:Y:S02]  /*d1b0*/  I2F R108, R108 ;  /* 0x0000006c006c7306 */ /* 0x000e240000201400 */
[----:B------:R-:W-:Y:S01]  /*d1c0*/  @P3 MOV R116, 0x7f800000 ;  /* 0x7f80000000743802 */ /* 0x000fe20000000f00 */
[----:B------:R-:W-:Y:S02]  /*d1d0*/  FFMA.FTZ R112, R125, R112, 0.48089820146560668945 ;  /* 0x3ef6384a7d707423 */ /* 0x000fe40000010070 */
[----:B------:R-:W-:Y:S02]  /*d1e0*/  FADD R100, R100, R7 ;  /* 0x0000000764647221 */ /* 0x000fe40000000000 */
[----:B------:R-:W-:Y:S01]  /*d1f0*/  @P3 FFMA.FTZ R100, R243, R116, +INF ;  /* 0x7f800000f3643423 */ /* 0x000fe20000010074 */
[----:B------:R-:W-:Y:S01]  /*d200*/  ISETP.GE.U32.AND P3, PT, R241, 0x7f800000, PT ;  /* 0x7f800000f100780c */ /* 0x000fe20003f66070 */
[----:B--2---:R-:W-:-:S02]  /*d210*/  FFMA.FTZ R6, R117, 1.1920928955078125e-07, R6 ;  /* 0x3400000075067823 */ /* 0x004fc40000010006 */
[----:B------:R-:W-:Y:S02]  /*d220*/  FFMA.FTZ R112, R125, R112, -0.72134751081466674805 ;  /* 0xbf38aa3b7d707423 */ /* 0x000fe40000010070 */
[----:B------:R-:W-:Y:S01]  /*d230*/  @P5 IMAD.MOV.U32 R117, RZ, RZ, 0x7f800000 ;  /* 0x7f800000ff755424 */ /* 0x000fe200078e00ff */
[----:B------:R-:W-:Y:S01]  /*d240*/  PRMT R113, R113, 0x7632, R113 ;  /* 0x0000763271717816 */ /* 0x000fe20000000071 */
[----:B------:R-:W-:Y:S01]  /*d250*/  FADD R6, R6, R121 ;  /* 0x0000007906067221 */ /* 0x000fe20000000000 */
[----:B------:R-:W-:Y:S01]  /*d260*/  PRMT R109, R109, 0x7632, R109 ;  /* 0x000076326d6d7816 */ /* 0x000fe2000000006d */
[----:B------:R-:W-:Y:S02]  /*d270*/  FMUL R112, R125, R112 ;  /* 0x000000707d707220 */ /* 0x000fe40000400000 */
[----:B------:R-:W-:Y:S01]  /*d280*/  @P5 FFMA.FTZ R6, R242, R117, +INF ;  /* 0x7f800000f2065423 */ /* 0x000fe20000010075 */
[----:B------:R-:W-:Y:S02]  /*d290*/  PRMT R117, R105, 0x7632, R117 ;  /* 0x0000763269757816 */ /* 0x000fe40000000075 */
[----:B------:R-:W-:-:S02]  /*d2a0*/  FSEL R7, RZ, -23, P0 ;  /* 0xc1b80000ff077808 */ /* 0x000fc40000000000 */
[----:B------:R-:W-:Y:S01]  /*d2b0*/  PRMT R116, R101, 0x7632, R116 ;  /* 0x0000763265747816 */ /* 0x000fe20000000074 */
[----:B------:R-:W-:Y:S01]  /*d2c0*/  FMUL R112, R125, R112 ;  /* 0x000000707d707220 */ /* 0x000fe20000400000 */
[----:B------:R-:W-:Y:S01]  /*d2d0*/  STG.E.U16 [R236.64], R113 ;  /* 0x00000071ec007986 */ /* 0x000fe2000c101504 */
[----:B0-----:R-:W-:-:S03]  /*d2e0*/  FFMA.FTZ R7, R108, 1.1920928955078125e-07, R7 ;  /* 0x340000006c077823 */ /* 0x001fc60000010007 */
[----:B------:R-:W-:Y:S01]  /*d2f0*/  STG.E.U16 [R230.64], R109 ;  /* 0x0000006de6007986 */ /* 0x000fe2000c101504 */
[----:B------:R-:W-:Y:S01]  /*d300*/  FFMA.FTZ R112, R125, 1.4426950216293334961, R112 ;  /* 0x3fb8aa3b7d707823 */ /* 0x000fe20000010070 */
[----:B------:R-:W-:Y:S02]  /*d310*/  @P3 MOV R108, 0x7f800000 ;  /* 0x7f800000006c3802 */ /* 0x000fe40000000f00 */
[----:B------:R-:W-:Y:S04]  /*d320*/  STG.E.U16 [R234.64], R117 ;  /* 0x00000075ea007986 */ /* 0x000fe8000c101504 */
[----:B------:R-:W-:Y:S01]  /*d330*/  STG.E.U16 [R232.64], R116 ;  /* 0x00000074e8007986 */ /* 0x000fe2000c101504 */
[----:B------:R-:W-:-:S03]  /*d340*/  PRMT R101, R98, 0x7632, R101 ;  /* 0x0000763262657816 */ /* 0x000fc60000000065 */
[----:B------:R0:W-:Y:S01]  /*d350*/  STG.E.U16 [R228.64], R98 ;  /* 0x00000062e4007986 */ /* 0x0001e2000c101504 */
[----:B------:R-:W-:-:S03]  /*d360*/  FADD R7, R7, R112 ;  /* 0x0000007007077221 */ /* 0x000fc60000000000 */
[----:B------:R-:W-:Y:S01]  /*d370*/  STG.E.U16 [R226.64], R122 ;  /* 0x0000007ae2007986 */ /* 0x000fe2000c101504 */
[----:B------:R-:W-:-:S03]  /*d380*/  PRMT R105, R122, 0x7632, R105 ;  /* 0x000076327a697816 */ /* 0x000fc60000000069 */
[----:B------:R-:W-:Y:S01]  /*d390*/  STG.E.U16 [R224.64], R126 ;  /* 0x0000007ee0007986 */ /* 0x000fe2000c101504 */
[----:B------:R-:W-:-:S03]  /*d3a0*/  @P3 FFMA.FTZ R7, R241, R108, +INF ;  /* 0x7f800000f1073423 */ /* 0x000fc6000001006c */
[----:B------:R-:W-:Y:S01]  /*d3b0*/  STG.E.U16 [R222.64], R118 ;  /* 0x00000076de007986 */ /* 0x000fe2000c101504 */
[----:B0-----:R-:W-:-:S03]  /*d3c0*/  PRMT R98, R126, 0x7632, R98 ;  /* 0x000076327e627816 */ /* 0x001fc60000000062 */
[----:B------:R0:W-:Y:S01]  /*d3d0*/  STG.E.U16 [R220.64], R114 ;  /* 0x00000072dc007986 */ /* 0x0001e2000c101504 */
[----:B------:R-:W-:-:S03]  /*d3e0*/  PRMT R108, R118, 0x7632, R108 ;  /* 0x00007632766c7816 */ /* 0x000fc6000000006c */
[----:B------:R1:W-:Y:S04]  /*d3f0*/  STG.E.U16 [R218.64], R110 ;  /* 0x0000006eda007986 */ /* 0x0003e8000c101504 */
[----:B------:R2:W-:Y:S04]  /*d400*/  STG.E.U16 [R216.64], R106 ;  /* 0x0000006ad8007986 */ /* 0x0005e8000c101504 */
[----:B------:R3:W-:Y:S01]  /*d410*/  STG.E.U16 [R214.64], R102 ;  /* 0x00000066d6007986 */ /* 0x0007e2000c101504 */
[----:B0-----:R-:W-:-:S03]  /*d420*/  PRMT R114, R114, 0x7632, R114 ;  /* 0x0000763272727816 */ /* 0x001fc60000000072 */
[----:B------:R-:W-:Y:S01]  /*d430*/  STG.E.U16 [R212.64], R101 ;  /* 0x00000065d4007986 */ /* 0x000fe2000c101504 */
[----:B-1----:R-:W-:-:S03]  /*d440*/  PRMT R110, R110, 0x7632, R110 ;  /* 0x000076326e6e7816 */ /* 0x002fc6000000006e */
[----:B------:R0:W-:Y:S01]  /*d450*/  STG.E.U16 [R210.64], R105 ;  /* 0x00000069d2007986 */ /* 0x0001e2000c101504 */
[----:B--2---:R-:W-:-:S03]  /*d460*/  PRMT R106, R106, 0x7632, R106 ;  /* 0x000076326a6a7816 */ /* 0x004fc6000000006a */
[----:B------:R1:W-:Y:S01]  /*d470*/  STG.E.U16 [R208.64], R98 ;  /* 0x00000062d0007986 */ /* 0x0003e2000c101504 */
[----:B---3--:R-:W-:-:S03]  /*d480*/  PRMT R102, R102, 0x7632, R102 ;  /* 0x0000763266667816 */ /* 0x008fc60000000066 */
[----:B------:R2:W-:Y:S04]  /*d490*/  STG.E.U16 [R206.64], R108 ;  /* 0x0000006cce007986 */ /* 0x0005e8000c101504 */
[----:B------:R-:W-:Y:S04]  /*d4a0*/  STG.E.U16 [R204.64], R114 ;  /* 0x00000072cc007986 */ /* 0x000fe8000c101504 */
[----:B------:R-:W-:Y:S04]  /*d4b0*/  STG.E.U16 [R136.64], R110 ;  /* 0x0000006e88007986 */ /* 0x000fe8000c101504 */
[----:B------:R-:W-:Y:S04]  /*d4c0*/  STG.E.U16 [R142.64], R106 ;  /* 0x0000006a8e007986 */ /* 0x000fe8000c101504 */
[----:B------:R-:W-:Y:S01]  /*d4d0*/  STG.E.U16 [R138.64], R102 ;  /* 0x000000668a007986 */ /* 0x000fe2000c101504 */
[----:B0-----:R-:W-:-:S03]  /*d4e0*/  PRMT R105, R127, 0x7632, R105 ;  /* 0x000076327f697816 */ /* 0x001fc60000000069 */
[----:B------:R0:W-:Y:S01]  /*d4f0*/  STG.E.U16 [R134.64], R99 ;  /* 0x0000006386007986 */ /* 0x0001e2000c101504 */
[----:B-1----:R-:W-:-:S03]  /*d500*/  PRMT R98, R123, 0x7632, R98 ;  /* 0x000076327b627816 */ /* 0x002fc60000000062 */
[----:B------:R-:W-:Y:S04]  /*d510*/  STG.E.U16 [R128.64], R123 ;  /* 0x0000007b80007986 */ /* 0x000fe8000c101504 */
[----:B------:R-:W-:Y:S04]  /*d520*/  STG.E.U16 [R130.64], R127 ;  /* 0x0000007f82007986 */ /* 0x000fe8000c101504 */
[----:B------:R-:W1:Y:S01]  /*d530*/  LDS.128 R128, [R0] ;  /* 0x0000000000807984 */ /* 0x000e620000000c00 */
[----:B------:R-:W-:-:S03]  /*d540*/  PRMT R101, R99, 0x7632, R101 ;  /* 0x0000763263657816 */ /* 0x000fc60000000065 */
[----:B------:R-:W3:Y:S01]  /*d550*/  LDS.128 R124, [R238] ;  /* 0x00000000ee7c7984 */ /* 0x000ee20000000c00 */
[----:B--2---:R-:W-:-:S03]  /*d560*/  PRMT R108, R119, 0x7632, R108 ;  /* 0x00007632776c7816 */ /* 0x004fc6000000006c */
[----:B------:R-:W2:Y:S01]  /*d570*/  LDS.128 R120, [R0+0x400] ;  /* 0x0004000000787984 */ /* 0x000ea20000000c00 */
[----:B0-----:R-:W-:-:S03]  /*d580*/  PRMT R99, R115, 0x7632, R99 ;  /* 0x0000763273637816 */ /* 0x001fc60000000063 */
[----:B------:R-:W-:Y:S04]  /*d590*/  STG.E.U16 [R132.64], R119 ;  /* 0x0000007784007986 */ /* 0x000fe8000c101504 */
[----:B------:R-:W0:Y:S04]  /*d5a0*/  LDS.128 R136, [R238+0x400] ;  /* 0x00040000ee887984 */ /* 0x000e280000000c00 */
[----:B------:R-:W4:Y:S04]  /*d5b0*/  LDS.128 R132, [R0+0x800] ;  /* 0x0008000000847984 */ /* 0x000f280000000c00 */
[----:B------:R-:W5:Y:S04]  /*d5c0*/  LDS.128 R116, [R238+0x800] ;  /* 0x00080000ee747984 */ /* 0x000f680000000c00 */
[----:B------:R-:W-:Y:S04]  /*d5d0*/  STG.E.U16 [R140.64], R115 ;  /* 0x000000738c007986 */ /* 0x000fe8000c101504 */
[----:B------:R-:W0:Y:S04]  /*d5e0*/  LDS.128 R112, [R0+0xc00] ;  /* 0x000c000000707984 */ /* 0x000e280000000c00 */
[----:B------:R-:W0:Y:S01]  /*d5f0*/  LDS.128 R140, [R238+0xc00] ;  /* 0x000c0000ee8c7984 */ /* 0x000e220000000c00 */
[----:B------:R-:W-:-:S03]  /*d600*/  PRMT R102, R111, 0x7632, R102 ;  /* 0x000076326f667816 */ /* 0x000fc60000000066 */
[----:B------:R1:W-:Y:S04]  /*d610*/  STG.E.U16 [R8.64], R111 ;  /* 0x0000006f08007986 */ /* 0x0003e8000c101504 */
[----:B------:R2:W-:Y:S04]  /*d620*/  STG.E.U16 [R10.64], R107 ;  /* 0x0000006b0a007986 */ /* 0x0005e8000c101504 */
[----:B------:R-:W-:Y:S04]  /*d630*/  STG.E.U16 [R12.64], R103 ;  /* 0x000000670c007986 */ /* 0x000fe8000c101504 */
[----:B------:R-:W-:Y:S01]  /*d640*/  STG.E.U16 [R14.64], R101 ;  /* 0x000000650e007986 */ /* 0x000fe2000c101504 */
[----:B-1----:R-:W-:-:S03]  /*d650*/  PRMT R9, R107, 0x7632, R9 ;  /* 0x000076326b097816 */ /* 0x002fc60000000009 */
[----:B------:R-:W-:Y:S01]  /*d660*/  STG.E.U16 [R16.64], R98 ;  /* 0x0000006210007986 */ /* 0x000fe2000c101504 */
[----:B--2---:R-:W-:-:S03]  /*d670*/  PRMT R11, R103, 0x7632, R11 ;  /* 0x00007632670b7816 */ /* 0x004fc6000000000b */
[----:B------:R-:W-:Y:S04]  /*d680*/  STG.E.U16 [R18.64], R105 ;  /* 0x0000006912007986 */ /* 0x000fe8000c101504 */
[----:B------:R-:W-:Y:S04]  /*d690*/  STG.E.U16 [R20.64], R108 ;  /* 0x0000006c14007986 */ /* 0x000fe8000c101504 */
[----:B------:R1:W-:Y:S04]  /*d6a0*/  STG.E.U16 [R22.64], R99 ;  /* 0x0000006316007986 */ /* 0x0003e8000c101504 */
[----:B------:R3:W-:Y:S04]  /*d6b0*/  STG.E.U16 [R24.64], R102 ;  /* 0x0000006618007986 */ /* 0x0007e8000c101504 */
[----:B------:R0:W-:Y:S04]  /*d6c0*/  STG.E.U16 [R26.64], R9 ;  /* 0x000000091a007986 */ /* 0x0001e8000c101504 */
[----:B------:R5:W-:Y:S01]  /*d6d0*/  STG.E.U16 [R28.64], R11 ;  /* 0x0000000b1c007986 */ /* 0x000be2000c101504 */
[----:B-1----:R-:W-:-:S03]  /*d6e0*/  PRMT R23, R128, 0x7632, R23 ;  /* 0x0000763280177816 */ /* 0x002fc60000000017 */
[----:B------:R1:W-:Y:S01]  /*d6f0*/  STG.E.U16 [R30.64], R128 ;  /* 0x000000801e007986 */ /* 0x0003e2000c101504 */
[----:B---3--:R-:W-:-:S03]  /*d700*/  PRMT R24, R124, 0x7632, R24 ;  /* 0x000076327c187816 */ /* 0x008fc60000000018 */
[----:B------:R-:W-:Y:S01]  /*d710*/  STG.E.U16 [R32.64], R124 ;  /* 0x0000007c20007986 */ /* 0x000fe2000c101504 */
[----:B------:R-:W-:-:S03]  /*d720*/  PRMT R25, R120, 0x7632, R25 ;  /* 0x0000763278197816 */ /* 0x000fc60000000019 */
[----:B------:R-:W-:Y:S01]  /*d730*/  STG.E.U16 [R34.64], R120 ;  /* 0x0000007822007986 */ /* 0x000fe2000c101504 */
[----:B0-----:R-:W-:-:S03]  /*d740*/  PRMT R26, R136, 0x7632, R26 ;  /* 0x00007632881a7816 */ /* 0x001fc6000000001a */
[----:B------:R-:W-:Y:S01]  /*d750*/  STG.E.U16 [R36.64], R136 ;  /* 0x0000008824007986 */ /* 0x000fe2000c101504 */
[----:B----4-:R-:W-:-:S03]  /*d760*/  PRMT R27, R132, 0x7632, R27 ;  /* 0x00007632841b7816 */ /* 0x010fc6000000001b */
[----:B------:R0:W-:Y:S01]  /*d770*/  STG.E.U16 [R38.64], R132 ;  /* 0x0000008426007986 */ /* 0x0001e2000c101504 */
[----:B-----5:R-:W-:-:S03]  /*d780*/  PRMT R28, R116, 0x7632, R28 ;  /* 0x00007632741c7816 */ /* 0x020fc6000000001c */
[----:B------:R2:W-:Y:S01]  /*d790*/  STG.E.U16 [R40.64], R116 ;  /* 0x0000007428007986 */ /* 0x0005e2000c101504 */
[----:B------:R-:W-:-:S03]  /*d7a0*/  PRMT R29, R112, 0x7632, R29 ;  /* 0x00007632701d7816 */ /* 0x000fc6000000001d */
[----:B------:R3:W-:Y:S01]  /*d7b0*/  STG.E.U16 [R42.64], R112 ;  /* 0x000000702a007986 */ /* 0x0007e2000c101504 */
[----:B-1----:R-:W-:-:S03]  /*d7c0*/  PRMT R30, R140, 0x7632, R30 ;  /* 0x000076328c1e7816 */ /* 0x002fc6000000001e */
[----:B------:R1:W-:Y:S04]  /*d7d0*/  STG.E.U16 [R44.64], R140 ;  /* 0x0000008c2c007986 */ /* 0x0003e8000c101504 */
[----:B------:R4:W-:Y:S04]  /*d7e0*/  STG.E.U16 [R46.64], R23 ;  /* 0x000000172e007986 */ /* 0x0009e8000c101504 */
[----:B------:R-:W-:Y:S04]  /*d7f0*/  STG.E.U16 [R48.64], R24 ;  /* 0x0000001830007986 */ /* 0x000fe8000c101504 */
[----:B------:R-:W-:Y:S04]  /*d800*/  STG.E.U16 [R50.64], R25 ;  /* 0x0000001932007986 */ /* 0x000fe8000c101504 */
[----:B------:R-:W-:Y:S04]  /*d810*/  STG.E.U16 [R52.64], R26 ;  /* 0x0000001a34007986 */ /* 0x000fe8000c101504 */
[----:B------:R-:W-:Y:S04]  /*d820*/  STG.E.U16 [R54.64], R27 ;  /* 0x0000001b36007986 */ /* 0x000fe8000c101504 */
[----:B------:R-:W-:Y:S04]  /*d830*/  STG.E.U16 [R56.64], R28 ;  /* 0x0000001c38007986 */ /* 0x000fe8000c101504 */
[----:B------:R-:W-:Y:S04]  /*d840*/  STG.E.U16 [R58.64], R29 ;  /* 0x0000001d3a007986 */ /* 0x000fe8000c101504 */
[----:B------:R-:W-:Y:S01]  /*d850*/  STG.E.U16 [R60.64], R30 ;  /* 0x0000001e3c007986 */ /* 0x000fe2000c101504 */
[----:B0-----:R-:W-:-:S03]  /*d860*/  PRMT R39, R129, 0x7632, R39 ;  /* 0x0000763281277816 */ /* 0x001fc60000000027 */
[----:B------:R-:W-:Y:S01]  /*d870*/  STG.E.U16 [R62.64], R129 ;  /* 0x000000813e007986 */ /* 0x000fe2000c101504 */
[----:B--2---:R-:W-:-:S03]  /*d880*/  PRMT R40, R125, 0x7632, R40 ;  /* 0x000076327d287816 */ /* 0x004fc60000000028 */
[----:B------:R-:W-:Y:S01]  /*d890*/  STG.E.U16 [R64.64], R125 ;  /* 0x0000007d40007986 */ /* 0x000fe2000c101504 */
[----:B------:R-:W-:-:S03]  /*d8a0*/  PRMT R41, R121, 0x7632, R41 ;  /* 0x0000763279297816 */ /* 0x000fc60000000029 */
[----:B------:R-:W-:Y:S01]  /*d8b0*/  STG.E.U16 [R66.64], R121 ;  /* 0x0000007942007986 */ /* 0x000fe2000c101504 */
[----:B---3--:R-:W-:-:S03]  /*d8c0*/  PRMT R42, R137, 0x7632, R42 ;  /* 0x00007632892a7816 */ /* 0x008fc6000000002a */
[----:B------:R-:W-:Y:S01]  /*d8d0*/  STG.E.U16 [R68.64], R137 ;  /* 0x0000008944007986 */ /* 0x000fe2000c101504 */
[----:B------:R-:W-:-:S03]  /*d8e0*/  PRMT R43, R133, 0x7632, R43 ;  /* 0x00007632852b7816 */ /* 0x000fc6000000002b */
[----:B------:R-:W-:Y:S01]  /*d8f0*/  STG.E.U16 [R70.64], R133 ;  /* 0x0000008546007986 */ /* 0x000fe2000c101504 */
[----:B-1----:R-:W-:-:S03]  /*d900*/  PRMT R44, R117, 0x7632, R44 ;  /* 0x00007632752c7816 */ /* 0x002fc6000000002c */
[----:B------:R-:W-:Y:S01]  /*d910*/  STG.E.U16 [R72.64], R117 ;  /* 0x0000007548007986 */ /* 0x000fe2000c101504 */
[----:B------:R-:W-:-:S03]  /*d920*/  PRMT R45, R113, 0x7632, R45 ;  /* 0x00007632712d7816 */ /* 0x000fc6000000002d */
[----:B------:R-:W-:Y:S01]  /*d930*/  STG.E.U16 [R74.64], R113 ;  /* 0x000000714a007986 */ /* 0x000fe2000c101504 */
[----:B----4-:R-:W-:-:S03]  /*d940*/  PRMT R46, R141, 0x7632, R46 ;  /* 0x000076328d2e7816 */ /* 0x010fc6000000002e */
[----:B------:R-:W-:Y:S04]  /*d950*/  STG.E.U16 [R76.64], R141 ;  /* 0x0000008d4c007986 */ /* 0x000fe8000c101504 */
[----:B------:R0:W-:Y:S04]  /*d960*/  STG.E.U16 [R78.64], R39 ;  /* 0x000000274e007986 */ /* 0x0001e8000c101504 */
[----:B------:R1:W-:Y:S04]  /*d970*/  STG.E.U16 [R80.64], R40 ;  /* 0x0000002850007986 */ /* 0x0003e8000c101504 */
[----:B------:R2:W-:Y:S04]  /*d980*/  STG.E.U16 [R82.64], R41 ;  /* 0x0000002952007986 */ /* 0x0005e8000c101504 */
[----:B------:R3:W-:Y:S04]  /*d990*/  STG.E.U16 [R84.64], R42 ;  /* 0x0000002a54007986 */ /* 0x0007e8000c101504 */
[----:B------:R-:W-:Y:S04]  /*d9a0*/  STG.E.U16 [R86.64], R43 ;  /* 0x0000002b56007986 */ /* 0x000fe8000c101504 */
[----:B------:R-:W-:Y:S04]  /*d9b0*/  STG.E.U16 [R88.64], R44 ;  /* 0x0000002c58007986 */ /* 0x000fe8000c101504 */
[----:B------:R-:W-:Y:S04]  /*d9c0*/  STG.E.U16 [R90.64], R45 ;  /* 0x0000002d5a007986 */ /* 0x000fe8000c101504 */
[----:B------:R-:W-:Y:S01]  /*d9d0*/  STG.E.U16 [R92.64], R46 ;  /* 0x0000002e5c007986 */ /* 0x000fe2000c101504 */
[----:B0-----:R-:W-:-:S03]  /*d9e0*/  PRMT R78, R130, 0x7632, R78 ;  /* 0x00007632824e7816 */ /* 0x001fc6000000004e */
[----:B------:R0:W-:Y:S01]  /*d9f0*/  STG.E.U16 [R94.64], R130 ;  /* 0x000000825e007986 */ /* 0x0001e2000c101504 */
[----:B------:R-:W-:-:S03]  /*da00*/  PRMT R79, R126, 0x7632, R79 ;  /* 0x000076327e4f7816 */ /* 0x000fc6000000004f */
[----:B------:R4:W-:Y:S01]  /*da10*/  STG.E.U16 [R96.64], R126 ;  /* 0x0000007e60007986 */ /* 0x0009e2000c101504 */
[----:B-1----:R-:W-:-:S03]  /*da20*/  PRMT R80, R122, 0x7632, R80 ;  /* 0x000076327a507816 */ /* 0x002fc60000000050 */
[----:B------:R1:W-:Y:S01]  /*da30*/  STG.E.U16 [R144.64], R122 ;  /* 0x0000007a90007986 */ /* 0x0003e2000c101504 */
[----:B------:R-:W-:-:S03]  /*da40*/  PRMT R81, R138, 0x7632, R81 ;  /* 0x000076328a517816 */ /* 0x000fc60000000051 */
[----:B------:R1:W-:Y:S01]  /*da50*/  STG.E.U16 [R146.64], R138 ;  /* 0x0000008a92007986 */ /* 0x0003e2000c101504 */
[----:B--2---:R-:W-:-:S03]  /*da60*/  PRMT R82, R134, 0x7632, R82 ;  /* 0x0000763286527816 */ /* 0x004fc60000000052 */
[----:B------:R1:W-:Y:S01]  /*da70*/  STG.E.U16 [R148.64], R134 ;  /* 0x0000008694007986 */ /* 0x0003e2000c101504 */
[----:B------:R-:W-:-:S03]  /*da80*/  PRMT R83, R118, 0x7632, R83 ;  /* 0x0000763276537816 */ /* 0x000fc60000000053 */
[----:B------:R1:W-:Y:S01]  /*da90*/  STG.E.U16 [R150.64], R118 ;  /* 0x0000007696007986 */ /* 0x0003e2000c101504 */
[----:B---3--:R-:W-:-:S03]  /*daa0*/  PRMT R84, R114, 0x7632, R84 ;  /* 0x0000763272547816 */ /* 0x008fc60000000054 */
[----:B------:R1:W-:Y:S01]  /*dab0*/  STG.E.U16 [R152.64], R114 ;  /* 0x0000007298007986 */ /* 0x0003e2000c101504 */
[----:B------:R-:W-:-:S03]  /*dac0*/  PRMT R85, R142, 0x7632, R85 ;  /* 0x000076328e557816 */ /* 0x000fc60000000055 */
[----:B------:R1:W-:Y:S04]  /*dad0*/  STG.E.U16 [R154.64], R142 ;  /* 0x0000008e9a007986 */ /* 0x0003e8000c101504 */
[----:B------:R1:W-:Y:S04]  /*dae0*/  STG.E.U16 [R156.64], R78 ;  /* 0x0000004e9c007986 */ /* 0x0003e8000c101504 */
[----:B------:R1:W-:Y:S04]  /*daf0*/  STG.E.U16 [R158.64], R79 ;  /* 0x0000004f9e007986 */ /* 0x0003e8000c101504 */
[----:B------:R1:W-:Y:S04]  /*db00*/  STG.E.U16 [R160.64], R80 ;  /* 0x00000050a0007986 */ /* 0x0003e8000c101504 */
[----:B------:R1:W-:Y:S04]  /*db10*/  STG.E.U16 [R162.64], R81 ;  /* 0x00000051a2007986 */ /* 0x0003e8000c101504 */
[----:B------:R1:W-:Y:S04]  /*db20*/  STG.E.U16 [R164.64], R82 ;  /* 0x00000052a4007986 */ /* 0x0003e8000c101504 */
[----:B------:R1:W-:Y:S04]  /*db30*/  STG.E.U16 [R166.64], R83 ;  /* 0x00000053a6007986 */ /* 0x0003e8000c101504 */
[----:B------:R1:W-:Y:S04]  /*db40*/  STG.E.U16 [R168.64], R84 ;  /* 0x00000054a8007986 */ /* 0x0003e8000c101504 */
[----:B------:R1:W-:Y:S01]  /*db50*/  STG.E.U16 [R170.64], R85 ;  /* 0x00000055aa007986 */ /* 0x0003e2000c101504 */
[----:B0-----:R-:W-:-:S03]  /*db60*/  PRMT R94, R131, 0x7632, R94 ;  /* 0x00007632835e7816 */ /* 0x001fc6000000005e */
[----:B------:R1:W-:Y:S01]  /*db70*/  STG.E.U16 [R172.64], R131 ;  /* 0x00000083ac007986 */ /* 0x0003e2000c101504 */
[----:B------:R-:W-:-:S03]  /*db80*/  PRMT R95, R127, 0x7632, R95 ;  /* 0x000076327f5f7816 */ /* 0x000fc6000000005f */
[----:B------:R1:W-:Y:S01]  /*db90*/  STG.E.U16 [R174.64], R127 ;  /* 0x0000007fae007986 */ /* 0x0003e2000c101504 */
[----:B----4-:R-:W-:-:S03]  /*dba0*/  PRMT R96, R123, 0x7632, R96 ;  /* 0x000076327b607816 */ /* 0x010fc60000000060 */
[----:B------:R1:W-:Y:S01]  /*dbb0*/  STG.E.U16 [R176.64], R123 ;  /* 0x0000007bb0007986 */ /* 0x0003e2000c101504 */
[----:B------:R-:W-:-:S03]  /*dbc0*/  PRMT R97, R139, 0x7632, R97 ;  /* 0x000076328b617816 */ /* 0x000fc60000000061 */
        /* <DEDUP_REMOVED lines=17> */
[----:B------:R-:W-:Y:S01]  /*dce0*/  BAR.SYNC.DEFER_BLOCKING 0x0 ;  /* 0x0000000000007b1d */ /* 0x000fe20000010000 */
[----:B------:R-:W-:-:S02]  /*dcf0*/  FSETP.NEU.AND P4, PT, R244, RZ, PT ;  /* 0x000000fff400720b */ /* 0x000fc40003f8d000 */
[----:B------:R-:W-:Y:S02]  /*dd00*/  FSETP.NEU.AND P1, PT, R243, RZ, PT ;  /* 0x000000fff300720b */ /* 0x000fe40003f2d000 */
[----:B------:R-:W-:Y:S02]  /*dd10*/  FSETP.NEU.AND P0, PT, R242, RZ, PT ;  /* 0x000000fff200720b */ /* 0x000fe40003f0d000 */
[----:B------:R-:W-:Y:S02]  /*dd20*/  FSETP.NEU.AND P3, PT, R241, RZ, PT ;  /* 0x000000fff100720b */ /* 0x000fe40003f6d000 */
[----:B------:R-:W-:Y:S02]  /*dd30*/  FSEL R11, R104, -INF , P4 ;  /* 0xff800000680b7808 */ /* 0x000fe40002000000 */
[----:B------:R-:W-:Y:S02]  /*dd40*/  FSEL R100, R100, -INF , P1 ;  /* 0xff80000064647808 */ /* 0x000fe40000800000 */
[----:B------:R-:W-:-:S02]  /*dd50*/  FSEL R9, R6, -INF , P0 ;  /* 0xff80000006097808 */ /* 0x000fc40000000000 */
[----:B------:R-:W-:Y:S01]  /*dd60*/  FSEL R0, R7, -INF , P3 ;  /* 0xff80000007007808 */ /* 0x000fe20001800000 */
[----:B------:R-:W-:Y:S02]  /*dd70*/  FFMA R12, R11, 0.69314718246459960938, R2 ;  /* 0x3f3172180b0c7823 */ /* 0x000fe40000000002 */
[----:B------:R-:W-:Y:S02]  /*dd80*/  FFMA R13, R100, 0.69314718246459960938, R3 ;  /* 0x3f317218640d7823 */ /* 0x000fe40000000003 */
[----:B------:R-:W-:Y:S02]  /*dd90*/  FFMA R14, R9, 0.69314718246459960938, R4 ;  /* 0x3f317218090e7823 */ /* 0x000fe40000000004 */
[----:B------:R-:W-:-:S05]  /*dda0*/  FFMA R15, R0, 0.69314718246459960938, R5 ;  /* 0x3f317218000f7823 */ /* 0x000fca0000000005 */
[----:B------:R1:W-:Y:S04]  /*ddb0*/  STS.128 [R240], R12 ;  /* 0x0000000cf0007388 */ /* 0x0003e80000000c00 */
[----:B------:R-:W-:Y:S06]  /*ddc0*/  BAR.SYNC.DEFER_BLOCKING 0x0 ;  /* 0x0000000000007b1d */ /* 0x000fec0000010000 */
[----:B------:R-:W-:Y:S05]  /*ddd0*/  @P2 EXIT ;  /* 0x000000000000294d */ /* 0x000fea0003800000 */
[----:B-1----:R-:W0:Y:S01]  /*dde0*/  LDS R239, [R239] ;  /* 0x00000000efef7984 */ /* 0x002e220000000800 */
[----:B------:R-:W-:Y:S01]  /*ddf0*/  IMAD R0, R249, c[0x0][0x1cc], RZ ;  /* 0x00007300f9007a24 */ /* 0x000fe200078e02ff */
[C---:B------:R-:W-:Y:S01]  /*de00*/  SHF.L.U32 R3, R248.reuse, 0x2, RZ ;  /* 0x00000002f8037819 */ /* 0x040fe200000006ff */
[----:B------:R-:W-:-:S04]  /*de10*/  IMAD.HI R5, R248, 0x4, RZ ;  /* 0x00000004f8057827 */ /* 0x000fc800078e02ff */
[C---:B------:R-:W-:Y:S02]  /*de20*/  IMAD.SHL.U32 R2, R0.reuse, 0x4, RZ ;  /* 0x0000000400027824 */ /* 0x040fe400078e00ff */
[----:B------:R-:W-:-:S03]  /*de30*/  IMAD.HI R0, R0, 0x4, RZ ;  /* 0x0000000400007827 */ /* 0x000fc600078e02ff */
[----:B------:R-:W-:-:S04]  /*de40*/  IADD3 R2, P0, P1, R3, c[0x0][0x180], R2 ;  /* 0x0000600003027a10 */ /* 0x000fc8000791e002 */
[----:B------:R-:W-:-:S05]  /*de50*/  IADD3.X R3, R5, c[0x0][0x184], R0, P0, P1 ;  /* 0x0000610005037a10 */ /* 0x000fca00007e2400 */
[----:B0-----:R-:W-:Y:S01]  /*de60*/  STG.E [R2.64], R239 ;  /* 0x000000ef02007986 */ /* 0x001fe2000c101904 */
[----:B------:R-:W-:Y:S05]  /*de70*/  EXIT ;  /* 0x000000000000794d */ /* 0x000fea0003800000 */
.L_x_2:
[----:B------:R-:W-:-:S00]  /*de80*/  BRA `(.L_x_2) ;  /* 0xfffffff000007947 */ /* 0x000fc0000383ffff */
[----:B------:R-:W-:-:S00]  /*de90*/  NOP ;  /* 0x0000000000007918 */ /* 0x000fc00000000000 */
        /* <DEDUP_REMOVED lines=14> */
.L_x_3:


//--------------------- .nv.global.init           --------------------------
	.section	.nv.global.init,"aw",@progbits
.nv.global.init:
	.type		_$_str,@object
	.size		_$_str,(.L_0 - _$_str)
_$_str:
        /*0000*/ 	.byte	0x5f, 0x5f, 0x43, 0x55, 0x44, 0x41, 0x5f, 0x46, 0x54, 0x5a, 0x00
.L_0:


//--------------------- .nv.shared.attn_fwd       --------------------------
	.section	.nv.shared.attn_fwd,"aw",@nobits
	.sectionflags	@""
	.align	16
